// auto-generated by cutlass_sweep.gemm — config: {"arch": "sm_90", "cluster_m": 2, "cluster_n": 1, "dtype": "fp16", "dtype_b": "fp16", "layout": "nt", "stages": 0, "tile_k": 32, "tile_m": 128, "tile_n": 64}
#include "cutlass/cutlass.h"
#include "cutlass/gemm/collective/collective_builder.hpp"
#include "cutlass/gemm/device/gemm_universal_adapter.h"
#include "cutlass/gemm/kernel/gemm_universal.hpp"
#include "cutlass/epilogue/collective/collective_builder.hpp"

using ElemA = cutlass::half_t;
using ElemB = cutlass::half_t;
using ElemCD = cutlass::half_t;
using Acc  = float;
using TileShape    = cute::Shape<cute::_128, cute::_64, cute::_32>;
using ClusterShape = cute::Shape<cute::_2, cute::_1, cute::_1>;

using CollectiveEpilogue = typename cutlass::epilogue::collective::CollectiveBuilder<
    cutlass::arch::Sm90, cutlass::arch::OpClassTensorOp,
    TileShape, ClusterShape,
    cutlass::epilogue::collective::EpilogueTileAuto,
    Acc, Acc,
    ElemCD, cutlass::layout::RowMajor, 128 / cutlass::sizeof_bits<ElemCD>::value,
    ElemCD, cutlass::layout::RowMajor, 128 / cutlass::sizeof_bits<ElemCD>::value,
    cutlass::epilogue::collective::EpilogueScheduleAuto
  >::CollectiveOp;

using CollectiveMainloop = typename cutlass::gemm::collective::CollectiveBuilder<
    cutlass::arch::Sm90, cutlass::arch::OpClassTensorOp,
    ElemA, cutlass::layout::RowMajor, 128 / cutlass::sizeof_bits<ElemA>::value,
    ElemB, cutlass::layout::ColumnMajor, 128 / cutlass::sizeof_bits<ElemB>::value,
    Acc,
    TileShape, ClusterShape,
    cutlass::gemm::collective::StageCountAutoCarveout<static_cast<int>(sizeof(typename CollectiveEpilogue::SharedStorage))>,
    cutlass::gemm::collective::KernelScheduleAuto
  >::CollectiveOp;

using GemmKernel = cutlass::gemm::kernel::GemmUniversal<
    cute::Shape<int,int,int,int>,
    CollectiveMainloop,
    CollectiveEpilogue
>;
using Gemm = cutlass::gemm::device::GemmUniversalAdapter<GemmKernel>;

// Force the device kernel symbol into the cubin without needing a host main.
auto* _anchor = &cutlass::device_kernel<GemmKernel>;


// ===== COMPILED SASS (sm_90a) =====

	.target	sm_90a

	.elftype	@"ET_EXEC"


//--------------------- .note.nv.tkinfo           --------------------------
	.section	.note.nv.tkinfo,"",@"SHT_NOTE"
	.sectionflags	@"SHF_NOTE_NV_TKINFO"
	.tkinfo
        /*0018*/ 	.word	0x00000002
        /*0030*/ 	.string	""
        /*0030*/ 	.string	"ptxas"
        /*0030*/ 	.string	"Cuda compilation tools, release 13.0, V13.0.88"
        /*0030*/ 	.string	"Build cuda_13.0.r13.0/compiler.36424714_0"
        /*0030*/ 	.string	"-arch sm_90a -m 64 "



//--------------------- .note.nv.cuinfo           --------------------------
	.section	.note.nv.cuinfo,"",@"SHT_NOTE"
	.sectionflags	@"SHF_NOTE_NV_CUINFO"
        /*0018*/ 	.short	0x0002
        /*001a*/ 	.short	0x005a
        /*001c*/ 	.short	0x0082
	.zero		2


//--------------------- .nv.info                  --------------------------
	.section	.nv.info,"",@"SHT_CUDA_INFO"
	.align	4


	//----- nvinfo : EIATTR_REGCOUNT
	.align		4
        /*0000*/ 	.byte	0x04, 0x2f
        /*0002*/ 	.short	(.L_15 - .L_14)
	.align		4
.L_14:
        /*0004*/ 	.word	index@(_ZN7cutlass13device_kernelINS_4gemm6kernel13GemmUniversalIN4cute5tupleIJiiiiEEENS1_10collective13CollectiveMmaINS1_34MainloopSm90TmaGmmaWarpSpecializedILi18ENS5_IJNS4_1CILi2EEENSA_ILi1EEESC_EEENS1_35KernelTmaWarpSpecializedCooperativeEEENS5_IJNSA_ILi128EEENSA_ILi64EEENSA_ILi32EEEEEENS_6half_tENS5_IJlSC_lEEESK_SL_NS4_8TiledMMAINS4_8MMA_AtomIJNS4_4SM904GMMA25MMA_64x64x16_F32F16F16_SSILNSP_5MajorE0ELSR_0ELNSP_7ScaleInE1ELSS_1EEEEEENS4_6LayoutISD_NS5_IJSC_NSA_ILi0EEESW_EEEEENS5_IJNS4_10UnderscoreESZ_SZ_EEEEENS4_13SM90_TMA_LOADENS4_14ComposedLayoutINS4_7SwizzleILi2ELi4ELi3EEENS4_18smem_ptr_flag_bitsILi16EEENSV_INS5_IJNSA_ILi8EEESI_EEENS5_IJSI_SC_EEEEEEEvNS4_8identityENS4_23SM90_TMA_LOAD_MULTICASTES1C_vS1D_EENS_8epilogue10collective6detail29Sm90TmaWarpSpecializedAdapterINS1H_15DefaultEpilogueISK_SL_SL_NS1G_6thread17LinearCombinationISK_Li1EffLNS1L_9ScaleType4KindE0ELNS_15FloatRoundStyleE2ESK_EENS1_15EpilogueDefaultEEEEEvvEEEEvNT_6ParamsE)
        /*0008*/ 	.word	0x000000a8


	//----- nvinfo : EIATTR_FRAME_SIZE
	.align		4
.L_15:
        /*000c*/ 	.byte	0x04, 0x11
        /*000e*/ 	.short	(.L_17 - .L_16)
	.align		4
.L_16:
        /*0010*/ 	.word	index@(_ZN7cutlass13device_kernelINS_4gemm6kernel13GemmUniversalIN4cute5tupleIJiiiiEEENS1_10collective13CollectiveMmaINS1_34MainloopSm90TmaGmmaWarpSpecializedILi18ENS5_IJNS4_1CILi2EEENSA_ILi1EEESC_EEENS1_35KernelTmaWarpSpecializedCooperativeEEENS5_IJNSA_ILi128EEENSA_ILi64EEENSA_ILi32EEEEEENS_6half_tENS5_IJlSC_lEEESK_SL_NS4_8TiledMMAINS4_8MMA_AtomIJNS4_4SM904GMMA25MMA_64x64x16_F32F16F16_SSILNSP_5MajorE0ELSR_0ELNSP_7ScaleInE1ELSS_1EEEEEENS4_6LayoutISD_NS5_IJSC_NSA_ILi0EEESW_EEEEENS5_IJNS4_10UnderscoreESZ_SZ_EEEEENS4_13SM90_TMA_LOADENS4_14ComposedLayoutINS4_7SwizzleILi2ELi4ELi3EEENS4_18smem_ptr_flag_bitsILi16EEENSV_INS5_IJNSA_ILi8EEESI_EEENS5_IJSI_SC_EEEEEEEvNS4_8identityENS4_23SM90_TMA_LOAD_MULTICASTES1C_vS1D_EENS_8epilogue10collective6detail29Sm90TmaWarpSpecializedAdapterINS1H_15DefaultEpilogueISK_SL_SL_NS1G_6thread17LinearCombinationISK_Li1EffLNS1L_9ScaleType4KindE0ELNS_15FloatRoundStyleE2ESK_EENS1_15EpilogueDefaultEEEEEvvEEEEvNT_6ParamsE)
        /*0014*/ 	.word	0x00000000


	//----- nvinfo : EIATTR_MIN_STACK_SIZE
	.align		4
.L_17:
        /*0018*/ 	.byte	0x04, 0x12
        /*001a*/ 	.short	(.L_19 - .L_18)
	.align		4
.L_18:
        /*001c*/ 	.word	index@(_ZN7cutlass13device_kernelINS_4gemm6kernel13GemmUniversalIN4cute5tupleIJiiiiEEENS1_10collective13CollectiveMmaINS1_34MainloopSm90TmaGmmaWarpSpecializedILi18ENS5_IJNS4_1CILi2EEENSA_ILi1EEESC_EEENS1_35KernelTmaWarpSpecializedCooperativeEEENS5_IJNSA_ILi128EEENSA_ILi64EEENSA_ILi32EEEEEENS_6half_tENS5_IJlSC_lEEESK_SL_NS4_8TiledMMAINS4_8MMA_AtomIJNS4_4SM904GMMA25MMA_64x64x16_F32F16F16_SSILNSP_5MajorE0ELSR_0ELNSP_7ScaleInE1ELSS_1EEEEEENS4_6LayoutISD_NS5_IJSC_NSA_ILi0EEESW_EEEEENS5_IJNS4_10UnderscoreESZ_SZ_EEEEENS4_13SM90_TMA_LOADENS4_14ComposedLayoutINS4_7SwizzleILi2ELi4ELi3EEENS4_18smem_ptr_flag_bitsILi16EEENSV_INS5_IJNSA_ILi8EEESI_EEENS5_IJSI_SC_EEEEEEEvNS4_8identityENS4_23SM90_TMA_LOAD_MULTICASTES1C_vS1D_EENS_8epilogue10collective6detail29Sm90TmaWarpSpecializedAdapterINS1H_15DefaultEpilogueISK_SL_SL_NS1G_6thread17LinearCombinationISK_Li1EffLNS1L_9ScaleType4KindE0ELNS_15FloatRoundStyleE2ESK_EENS1_15EpilogueDefaultEEEEEvvEEEEvNT_6ParamsE)
        /*0020*/ 	.word	0x00000000
.L_19:


//--------------------- .nv.compat                --------------------------
	.section	.nv.compat,"",@"SHT_CUDA_COMPAT_INFO"
	.align	4
        /*0000*/ 	.byte	0x02, 0x09, 0x01, 0x00, 0x02, 0x02, 0x04, 0x00, 0x02, 0x05, 0x05, 0x00, 0x03, 0x07, 0x01, 0x01
        /*0010*/ 	.byte	0x02, 0x03, 0x01, 0x00, 0x02, 0x06, 0x01, 0x00, 0x04, 0x0b, 0x08, 0x00, 0x00, 0x00, 0x00, 0x00
        /*0020*/ 	.byte	0x00, 0x00, 0x00, 0x00


//--------------------- .nv.info._ZN7cutlass13device_kernelINS_4gemm6kernel13GemmUniversalIN4cute5tupleIJiiiiEEENS1_10collective13CollectiveMmaINS1_34MainloopSm90TmaGmmaWarpSpecializedILi18ENS5_IJNS4_1CILi2EEENSA_ILi1EEESC_EEENS1_35KernelTmaWarpSpecializedCooperativeEEENS5_IJNSA_ILi128EEENSA_ILi64EEENSA_ILi32EEEEEENS_6half_tENS5_IJlSC_lEEESK_SL_NS4_8TiledMMAINS4_8MMA_AtomIJNS4_4SM904GMMA25MMA_64x64x16_F32F16F16_SSILNSP_5MajorE0ELSR_0ELNSP_7ScaleInE1ELSS_1EEEEEENS4_6LayoutISD_NS5_IJSC_NSA_ILi0EEESW_EEEEENS5_IJNS4_10UnderscoreESZ_SZ_EEEEENS4_13SM90_TMA_LOADENS4_14ComposedLayoutINS4_7SwizzleILi2ELi4ELi3EEENS4_18smem_ptr_flag_bitsILi16EEENSV_INS5_IJNSA_ILi8EEESI_EEENS5_IJSI_SC_EEEEEEEvNS4_8identityENS4_23SM90_TMA_LOAD_MULTICASTES1C_vS1D_EENS_8epilogue10collective6detail29Sm90TmaWarpSpecializedAdapterINS1H_15DefaultEpilogueISK_SL_SL_NS1G_6thread17LinearCombinationISK_Li1EffLNS1L_9ScaleType4KindE0ELNS_15FloatRoundStyleE2ESK_EENS1_15EpilogueDefaultEEEEEvvEEEEvNT_6ParamsE --------------------------
	.section	.nv.info._ZN7cutlass13device_kernelINS_4gemm6kernel13GemmUniversalIN4cute5tupleIJiiiiEEENS1_10collective13CollectiveMmaINS1_34MainloopSm90TmaGmmaWarpSpecializedILi18ENS5_IJNS4_1CILi2EEENSA_ILi1EEESC_EEENS1_35KernelTmaWarpSpecializedCooperativeEEENS5_IJNSA_ILi128EEENSA_ILi64EEENSA_ILi32EEEEEENS_6half_tENS5_IJlSC_lEEESK_SL_NS4_8TiledMMAINS4_8MMA_AtomIJNS4_4SM904GMMA25MMA_64x64x16_F32F16F16_SSILNSP_5MajorE0ELSR_0ELNSP_7ScaleInE1ELSS_1EEEEEENS4_6LayoutISD_NS5_IJSC_NSA_ILi0EEESW_EEEEENS5_IJNS4_10UnderscoreESZ_SZ_EEEEENS4_13SM90_TMA_LOADENS4_14ComposedLayoutINS4_7SwizzleILi2ELi4ELi3EEENS4_18smem_ptr_flag_bitsILi16EEENSV_INS5_IJNSA_ILi8EEESI_EEENS5_IJSI_SC_EEEEEEEvNS4_8identityENS4_23SM90_TMA_LOAD_MULTICASTES1C_vS1D_EENS_8epilogue10collective6detail29Sm90TmaWarpSpecializedAdapterINS1H_15DefaultEpilogueISK_SL_SL_NS1G_6thread17LinearCombinationISK_Li1EffLNS1L_9ScaleType4KindE0ELNS_15FloatRoundStyleE2ESK_EENS1_15EpilogueDefaultEEEEEvvEEEEvNT_6ParamsE,"",@"SHT_CUDA_INFO"
	.sectionflags	@""
	.align	4


	//----- nvinfo : EIATTR_CUDA_API_VERSION
	.align		4
        /*0000*/ 	.byte	0x04, 0x37
        /*0002*/ 	.short	(.L_21 - .L_20)
.L_20:
        /*0004*/ 	.word	0x00000082


	//----- nvinfo : EIATTR_KPARAM_INFO
	.align		4
.L_21:
        /*0008*/ 	.byte	0x04, 0x17
        /*000a*/ 	.short	(.L_23 - .L_22)
.L_22:
        /*000c*/ 	.word	0x00000000
        /*0010*/ 	.short	0x0000
        /*0012*/ 	.short	0x0070
        /*0014*/ 	.byte	0x00, 0xf0, 0x01, 0x10


	//----- nvinfo : EIATTR_SPARSE_MMA_MASK
	.align		4
.L_23:
        /*0018*/ 	.byte	0x03, 0x50
        /*001a*/ 	.short	0x0000


	//----- nvinfo : EIATTR_MAXREG_COUNT
	.align		4
        /*001c*/ 	.byte	0x03, 0x1b
        /*001e*/ 	.short	0x00a8


	//----- nvinfo : EIATTR_NUM_BARRIERS
	.align		4
        /*0020*/ 	.byte	0x02, 0x4c
        /*0022*/ 	.byte	0x01
	.zero		1


	//----- nvinfo : EIATTR_EXTERNS
	.align		4
        /*0024*/ 	.byte	0x04, 0x0f
        /*0026*/ 	.short	(.L_25 - .L_24)


	//   ....[0]....
	.align		4
.L_24:
        /*0028*/ 	.word	index@(__assertfail)


	//----- nvinfo : EIATTR_MERCURY_ISA_VERSION
	.align		4
.L_25:
        /*002c*/ 	.byte	0x03, 0x5f
        /*002e*/ 	.short	0x0101


	//----- nvinfo : EIATTR_INT_WARP_WIDE_INSTR_OFFSETS
	.align		4
        /*0030*/ 	.byte	0x04, 0x31
        /*0032*/ 	.short	(.L_27 - .L_26)


	//   ....[0]....
.L_26:
        /*0034*/ 	.word	0x00000670


	//   ....[1]....
        /*0038*/ 	.word	0x000006a0


	//   ....[2]....
        /*003c*/ 	.word	0x00000860


	//----- nvinfo : EIATTR_COOP_GROUP_MASK_REGIDS
	.align		4
.L_27:
        /*0040*/ 	.byte	0x04, 0x29
        /*0042*/ 	.short	(.L_29 - .L_28)


	//   ....[0]....
.L_28:
        /*0044*/ 	.word	0xffffffff


	//   ....[1]....
        /*0048*/ 	.word	0xffffffff


	//   ....[2]....
        /*004c*/ 	.word	0xffffffff


	//   ....[3]....
        /*0050*/ 	.word	0xffffffff


	//   ....[4]....
        /*0054*/ 	.word	0xffffffff


	//   ....[5]....
        /*0058*/ 	.word	0xffffffff


	//----- nvinfo : EIATTR_COOP_GROUP_INSTR_OFFSETS
	.align		4
.L_29:
        /*005c*/ 	.byte	0x04, 0x28
        /*005e*/ 	.short	(.L_31 - .L_30)


	//   ....[0]....
.L_30:
        /*0060*/ 	.word	0x00000060


	//   ....[1]....
        /*0064*/ 	.word	0x00000070


	//   ....[2]....
        /*0068*/ 	.word	0x00000130


	//   ....[3]....
        /*006c*/ 	.word	0x000004c0


	//   ....[4]....
        /*0070*/ 	.word	0x000009e0


	//   ....[5]....
        /*0074*/ 	.word	0x00001420


	//----- nvinfo : EIATTR_REG_RECONFIG
	.align		4
.L_31:
        /*0078*/ 	.byte	0x01, 0x54
	.zero		2


	//----- nvinfo : EIATTR_SYSCALL_OFFSETS
	.align		4
        /*007c*/ 	.byte	0x04, 0x46
        /*007e*/ 	.short	(.L_33 - .L_32)


	//   ....[0]....
.L_32:
        /*0080*/ 	.word	0x000015e0


	//----- nvinfo : EIATTR_MBARRIER_INSTR_OFFSETS
	.align		4
.L_33:
        /*0084*/ 	.byte	0x04, 0x39
        /*0086*/ 	.short	(.L_35 - .L_34)


	//   ....[0]....
.L_34:
        /*0088*/ 	.word	0x00000250
        /*008c*/ 	.word	0x000000ff
        /*0090*/ 	.word	0x00000000
        /*0094*/ 	.short	0x0100
        /*0096*/ 	.byte	0x08
	.zero		1


	//   ....[1]....
        /*0098*/ 	.word	0x00000260
        /*009c*/ 	.word	0x000000ff
        /*00a0*/ 	.word	0x00000090
        /*00a4*/ 	.short	0x0100
        /*00a6*/ 	.byte	0x08
	.zero		1


	//   ....[2]....
        /*00a8*/ 	.word	0x00000270
        /*00ac*/ 	.word	0x000000ff
        /*00b0*/ 	.word	0x00000008
        /*00b4*/ 	.short	0x0100
        /*00b6*/ 	.byte	0x08
	.zero		1


	//   ....[3]....
        /*00b8*/ 	.word	0x00000280
        /*00bc*/ 	.word	0x000000ff
        /*00c0*/ 	.word	0x00000098
        /*00c4*/ 	.short	0x0100
        /*00c6*/ 	.byte	0x08
	.zero		1


	//   ....[4]....
        /*00c8*/ 	.word	0x00000290
        /*00cc*/ 	.word	0x000000ff
        /*00d0*/ 	.word	0x00000010
        /*00d4*/ 	.short	0x0100
        /*00d6*/ 	.byte	0x08
	.zero		1


	//   ....[5]....
        /*00d8*/ 	.word	0x000002a0
        /*00dc*/ 	.word	0x000000ff
        /*00e0*/ 	.word	0x000000a0
        /*00e4*/ 	.short	0x0100
        /*00e6*/ 	.byte	0x08
	.zero		1


	//   ....[6]....
        /*00e8*/ 	.word	0x000002b0
        /*00ec*/ 	.word	0x000000ff
        /*00f0*/ 	.word	0x00000018
        /*00f4*/ 	.short	0x0100
        /*00f6*/ 	.byte	0x08
	.zero		1


	//   ....[7]....
        /*00f8*/ 	.word	0x000002c0
        /*00fc*/ 	.word	0x000000ff
        /*0100*/ 	.word	0x000000a8
        /*0104*/ 	.short	0x0100
        /*0106*/ 	.byte	0x08
	.zero		1


	//   ....[8]....
        /*0108*/ 	.word	0x000002d0
        /*010c*/ 	.word	0x000000ff
        /*0110*/ 	.word	0x00000020
        /*0114*/ 	.short	0x0100
        /*0116*/ 	.byte	0x08
	.zero		1


	//   ....[9]....
        /*0118*/ 	.word	0x000002e0
        /*011c*/ 	.word	0x000000ff
        /*0120*/ 	.word	0x000000b0
        /*0124*/ 	.short	0x0100
        /*0126*/ 	.byte	0x08
	.zero		1


	//   ....[10]....
        /*0128*/ 	.word	0x000002f0
        /*012c*/ 	.word	0x000000ff
        /*0130*/ 	.word	0x00000028
        /*0134*/ 	.short	0x0100
        /*0136*/ 	.byte	0x08
	.zero		1


	//   ....[11]....
        /*0138*/ 	.word	0x00000300
        /*013c*/ 	.word	0x000000ff
        /*0140*/ 	.word	0x000000b8
        /*0144*/ 	.short	0x0100
        /*0146*/ 	.byte	0x08
	.zero		1


	//   ....[12]....
        /*0148*/ 	.word	0x00000310
        /*014c*/ 	.word	0x000000ff
        /*0150*/ 	.word	0x00000030
        /*0154*/ 	.short	0x0100
        /*0156*/ 	.byte	0x08
	.zero		1


	//   ....[13]....
        /*0158*/ 	.word	0x00000320
        /*015c*/ 	.word	0x000000ff
        /*0160*/ 	.word	0x000000c0
        /*0164*/ 	.short	0x0100
        /*0166*/ 	.byte	0x08
	.zero		1


	//   ....[14]....
        /*0168*/ 	.word	0x00000330
        /*016c*/ 	.word	0x000000ff
        /*0170*/ 	.word	0x00000038
        /*0174*/ 	.short	0x0100
        /*0176*/ 	.byte	0x08
	.zero		1


	//   ....[15]....
        /*0178*/ 	.word	0x00000340
        /*017c*/ 	.word	0x000000ff
        /*0180*/ 	.word	0x000000c8
        /*0184*/ 	.short	0x0100
        /*0186*/ 	.byte	0x08
	.zero		1


	//   ....[16]....
        /*0188*/ 	.word	0x00000350
        /*018c*/ 	.word	0x000000ff
        /*0190*/ 	.word	0x00000040
        /*0194*/ 	.short	0x0100
        /*0196*/ 	.byte	0x08
	.zero		1


	//   ....[17]....
        /*0198*/ 	.word	0x00000360
        /*019c*/ 	.word	0x000000ff
        /*01a0*/ 	.word	0x000000d0
        /*01a4*/ 	.short	0x0100
        /*01a6*/ 	.byte	0x08
	.zero		1


	//   ....[18]....
        /*01a8*/ 	.word	0x00000370
        /*01ac*/ 	.word	0x000000ff
        /*01b0*/ 	.word	0x00000048
        /*01b4*/ 	.short	0x0100
        /*01b6*/ 	.byte	0x08
	.zero		1


	//   ....[19]....
        /*01b8*/ 	.word	0x00000380
        /*01bc*/ 	.word	0x000000ff
        /*01c0*/ 	.word	0x000000d8
        /*01c4*/ 	.short	0x0100
        /*01c6*/ 	.byte	0x08
	.zero		1


	//   ....[20]....
        /*01c8*/ 	.word	0x00000390
        /*01cc*/ 	.word	0x000000ff
        /*01d0*/ 	.word	0x00000050
        /*01d4*/ 	.short	0x0100
        /*01d6*/ 	.byte	0x08
	.zero		1


	//   ....[21]....
        /*01d8*/ 	.word	0x000003a0
        /*01dc*/ 	.word	0x000000ff
        /*01e0*/ 	.word	0x000000e0
        /*01e4*/ 	.short	0x0100
        /*01e6*/ 	.byte	0x08
	.zero		1


	//   ....[22]....
        /*01e8*/ 	.word	0x000003b0
        /*01ec*/ 	.word	0x000000ff
        /*01f0*/ 	.word	0x00000058
        /*01f4*/ 	.short	0x0100
        /*01f6*/ 	.byte	0x08
	.zero		1


	//   ....[23]....
        /*01f8*/ 	.word	0x000003c0
        /*01fc*/ 	.word	0x000000ff
        /*0200*/ 	.word	0x000000e8
        /*0204*/ 	.short	0x0100
        /*0206*/ 	.byte	0x08
	.zero		1


	//   ....[24]....
        /*0208*/ 	.word	0x000003d0
        /*020c*/ 	.word	0x000000ff
        /*0210*/ 	.word	0x00000060
        /*0214*/ 	.short	0x0100
        /*0216*/ 	.byte	0x08
	.zero		1


	//   ....[25]....
        /*0218*/ 	.word	0x000003e0
        /*021c*/ 	.word	0x000000ff
        /*0220*/ 	.word	0x000000f0
        /*0224*/ 	.short	0x0100
        /*0226*/ 	.byte	0x08
	.zero		1


	//   ....[26]....
        /*0228*/ 	.word	0x000003f0
        /*022c*/ 	.word	0x000000ff
        /*0230*/ 	.word	0x00000068
        /*0234*/ 	.short	0x0100
        /*0236*/ 	.byte	0x08
	.zero		1


	//   ....[27]....
        /*0238*/ 	.word	0x00000400
        /*023c*/ 	.word	0x000000ff
        /*0240*/ 	.word	0x000000f8
        /*0244*/ 	.short	0x0100
        /*0246*/ 	.byte	0x08
	.zero		1


	//   ....[28]....
        /*0248*/ 	.word	0x00000410
        /*024c*/ 	.word	0x000000ff
        /*0250*/ 	.word	0x00000070
        /*0254*/ 	.short	0x0100
        /*0256*/ 	.byte	0x08
	.zero		1


	//   ....[29]....
        /*0258*/ 	.word	0x00000420
        /*025c*/ 	.word	0x000000ff
        /*0260*/ 	.word	0x00000100
        /*0264*/ 	.short	0x0100
        /*0266*/ 	.byte	0x08
	.zero		1


	//   ....[30]....
        /*0268*/ 	.word	0x00000430
        /*026c*/ 	.word	0x000000ff
        /*0270*/ 	.word	0x00000078
        /*0274*/ 	.short	0x0100
        /*0276*/ 	.byte	0x08
	.zero		1


	//   ....[31]....
        /*0278*/ 	.word	0x00000440
        /*027c*/ 	.word	0x000000ff
        /*0280*/ 	.word	0x00000108
        /*0284*/ 	.short	0x0100
        /*0286*/ 	.byte	0x08
	.zero		1


	//   ....[32]....
        /*0288*/ 	.word	0x00000450
        /*028c*/ 	.word	0x000000ff
        /*0290*/ 	.word	0x00000080
        /*0294*/ 	.short	0x0100
        /*0296*/ 	.byte	0x08
	.zero		1


	//   ....[33]....
        /*0298*/ 	.word	0x00000460
        /*029c*/ 	.word	0x000000ff
        /*02a0*/ 	.word	0x00000110
        /*02a4*/ 	.short	0x0100
        /*02a6*/ 	.byte	0x08
	.zero		1


	//   ....[34]....
        /*02a8*/ 	.word	0x00000470
        /*02ac*/ 	.word	0x000000ff
        /*02b0*/ 	.word	0x00000088
        /*02b4*/ 	.short	0x0100
        /*02b6*/ 	.byte	0x08
	.zero		1


	//   ....[35]....
        /*02b8*/ 	.word	0x00000480
        /*02bc*/ 	.word	0x000000ff
        /*02c0*/ 	.word	0x00000118
        /*02c4*/ 	.short	0x0100
        /*02c6*/ 	.byte	0x08
	.zero		1


	//   ....[36]....
        /*02c8*/ 	.word	0x000008e0
        /*02cc*/ 	.word	0x000000ff
        /*02d0*/ 	.word	0x00000130
        /*02d4*/ 	.short	0x0100
        /*02d6*/ 	.byte	0x06
	.zero		1


	//   ....[37]....
        /*02d8*/ 	.word	0x00000970
        /*02dc*/ 	.word	0x000000ff
        /*02e0*/ 	.word	0x00000138
        /*02e4*/ 	.short	0x0100
        /*02e6*/ 	.byte	0x06
	.zero		1


	//   ....[38]....
        /*02e8*/ 	.word	0x000016a0
        /*02ec*/ 	.word	0x00000003
        /*02f0*/ 	.word	0x00000000
        /*02f4*/ 	.short	0x010a
        /*02f6*/ 	.byte	0x3f
	.zero		1


	//   ....[39]....
        /*02f8*/ 	.word	0x000016e0
        /*02fc*/ 	.word	0x00000003
        /*0300*/ 	.word	0x00000000
        /*0304*/ 	.short	0x010a
        /*0306*/ 	.byte	0x3f
	.zero		1


	//   ....[40]....
        /*0308*/ 	.word	0x000019b0
        /*030c*/ 	.word	0x00000005
        /*0310*/ 	.word	0x00000000
        /*0314*/ 	.short	0x010a
        /*0316*/ 	.byte	0x3f
	.zero		1


	//   ....[41]....
        /*0318*/ 	.word	0x000019f0
        /*031c*/ 	.word	0x00000005
        /*0320*/ 	.word	0x00000000
        /*0324*/ 	.short	0x010a
        /*0326*/ 	.byte	0x3f
	.zero		1


	//   ....[42]....
        /*0328*/ 	.word	0x00001b50
        /*032c*/ 	.word	0x00000005
        /*0330*/ 	.word	0x00000000
        /*0334*/ 	.short	0x0101
        /*0336*/ 	.byte	0x3f
	.zero		1


	//   ....[43]....
        /*0338*/ 	.word	0x00001d70
        /*033c*/ 	.word	0x00000003
        /*0340*/ 	.word	0x00000000
        /*0344*/ 	.short	0x0101
        /*0346*/ 	.byte	0x3f
	.zero		1


	//   ....[44]....
        /*0348*/ 	.word	0x00005280
        /*034c*/ 	.word	0x00000017
        /*0350*/ 	.word	0x00000090
        /*0354*/ 	.short	0x010a
        /*0356*/ 	.byte	0x3f
	.zero		1


	//   ....[45]....
        /*0358*/ 	.word	0x000055f0
        /*035c*/ 	.word	0x00000003
        /*0360*/ 	.word	0x00000138
        /*0364*/ 	.short	0x0101
        /*0366*/ 	.byte	0x3f
	.zero		1


	//   ....[46]....
        /*0368*/ 	.word	0x00005d50
        /*036c*/ 	.word	0x00000007
        /*0370*/ 	.word	0x00000000
        /*0374*/ 	.short	0x010a
        /*0376*/ 	.byte	0x3f
	.zero		1


	//   ....[47]....
        /*0378*/ 	.word	0x00005dd0
        /*037c*/ 	.word	0x00000008
        /*0380*/ 	.word	0x00000000
        /*0384*/ 	.short	0x010a
        /*0386*/ 	.byte	0x3f
	.zero		1


	//   ....[48]....
        /*0388*/ 	.word	0x00005e60
        /*038c*/ 	.word	0x00000009
        /*0390*/ 	.word	0x00000000
        /*0394*/ 	.short	0x010a
        /*0396*/ 	.byte	0x3f
	.zero		1


	//   ....[49]....
        /*0398*/ 	.word	0x00005ef0
        /*039c*/ 	.word	0x00000008
        /*03a0*/ 	.word	0x00000000
        /*03a4*/ 	.short	0x010a
        /*03a6*/ 	.byte	0x3f
	.zero		1


	//   ....[50]....
        /*03a8*/ 	.word	0x00005f80
        /*03ac*/ 	.word	0x00000009
        /*03b0*/ 	.word	0x00000000
        /*03b4*/ 	.short	0x010a
        /*03b6*/ 	.byte	0x3f
	.zero		1


	//   ....[51]....
        /*03b8*/ 	.word	0x00006010
        /*03bc*/ 	.word	0x00000008
        /*03c0*/ 	.word	0x00000000
        /*03c4*/ 	.short	0x010a
        /*03c6*/ 	.byte	0x3f
	.zero		1


	//   ....[52]....
        /*03c8*/ 	.word	0x000060a0
        /*03cc*/ 	.word	0x00000009
        /*03d0*/ 	.word	0x00000000
        /*03d4*/ 	.short	0x010a
        /*03d6*/ 	.byte	0x3f
	.zero		1


	//   ....[53]....
        /*03d8*/ 	.word	0x00006130
        /*03dc*/ 	.word	0x00000008
        /*03e0*/ 	.word	0x00000000
        /*03e4*/ 	.short	0x010a
        /*03e6*/ 	.byte	0x3f
	.zero		1


	//   ....[54]....
        /*03e8*/ 	.word	0x000061c0
        /*03ec*/ 	.word	0x00000009
        /*03f0*/ 	.word	0x00000000
        /*03f4*/ 	.short	0x010a
        /*03f6*/ 	.byte	0x3f
	.zero		1


	//   ....[55]....
        /*03f8*/ 	.word	0x00006250
        /*03fc*/ 	.word	0x00000008
        /*0400*/ 	.word	0x00000000
        /*0404*/ 	.short	0x010a
        /*0406*/ 	.byte	0x3f
	.zero		1


	//   ....[56]....
        /*0408*/ 	.word	0x000062e0
        /*040c*/ 	.word	0x00000009
        /*0410*/ 	.word	0x00000000
        /*0414*/ 	.short	0x010a
        /*0416*/ 	.byte	0x3f
	.zero		1


	//   ....[57]....
        /*0418*/ 	.word	0x00006370
        /*041c*/ 	.word	0x00000008
        /*0420*/ 	.word	0x00000000
        /*0424*/ 	.short	0x010a
        /*0426*/ 	.byte	0x3f
	.zero		1


	//   ....[58]....
        /*0428*/ 	.word	0x00006400
        /*042c*/ 	.word	0x00000009
        /*0430*/ 	.word	0x00000000
        /*0434*/ 	.short	0x010a
        /*0436*/ 	.byte	0x3f
	.zero		1


	//   ....[59]....
        /*0438*/ 	.word	0x00006490
        /*043c*/ 	.word	0x00000008
        /*0440*/ 	.word	0x00000000
        /*0444*/ 	.short	0x010a
        /*0446*/ 	.byte	0x3f
	.zero		1


	//   ....[60]....
        /*0448*/ 	.word	0x00006520
        /*044c*/ 	.word	0x00000009
        /*0450*/ 	.word	0x00000000
        /*0454*/ 	.short	0x010a
        /*0456*/ 	.byte	0x3f
	.zero		1


	//   ....[61]....
        /*0458*/ 	.word	0x000065b0
        /*045c*/ 	.word	0x00000008
        /*0460*/ 	.word	0x00000000
        /*0464*/ 	.short	0x010a
        /*0466*/ 	.byte	0x3f
	.zero		1


	//   ....[62]....
        /*0468*/ 	.word	0x00006640
        /*046c*/ 	.word	0x0000000b
        /*0470*/ 	.word	0x00000000
        /*0474*/ 	.short	0x010a
        /*0476*/ 	.byte	0x3f
	.zero		1


	//   ....[63]....
        /*0478*/ 	.word	0x000066d0
        /*047c*/ 	.word	0x00000003
        /*0480*/ 	.word	0x00000000
        /*0484*/ 	.short	0x010a
        /*0486*/ 	.byte	0x3f
	.zero		1


	//   ....[64]....
        /*0488*/ 	.word	0x00006730
        /*048c*/ 	.word	0x00000003
        /*0490*/ 	.word	0x00000000
        /*0494*/ 	.short	0x010a
        /*0496*/ 	.byte	0x3f
	.zero		1


	//   ....[65]....
        /*0498*/ 	.word	0x00006780
        /*049c*/ 	.word	0x00000005
        /*04a0*/ 	.word	0x00000000
        /*04a4*/ 	.short	0x010a
        /*04a6*/ 	.byte	0x3f
	.zero		1


	//   ....[66]....
        /*04a8*/ 	.word	0x00006850
        /*04ac*/ 	.word	0x00000017
        /*04b0*/ 	.word	0x00000090
        /*04b4*/ 	.short	0x010a
        /*04b6*/ 	.byte	0x3f
	.zero		1


	//   ....[67]....
        /*04b8*/ 	.word	0x00006920
        /*04bc*/ 	.word	0x00000007
        /*04c0*/ 	.word	0x00000000
        /*04c4*/ 	.short	0x010a
        /*04c6*/ 	.byte	0x3f
	.zero		1


	//   ....[68]....
        /*04c8*/ 	.word	0x00006970
        /*04cc*/ 	.word	0x00000008
        /*04d0*/ 	.word	0x00000000
        /*04d4*/ 	.short	0x010a
        /*04d6*/ 	.byte	0x3f
	.zero		1


	//   ....[69]....
        /*04d8*/ 	.word	0x000069c0
        /*04dc*/ 	.word	0x00000009
        /*04e0*/ 	.word	0x00000000
        /*04e4*/ 	.short	0x010a
        /*04e6*/ 	.byte	0x3f
	.zero		1


	//   ....[70]....
        /*04e8*/ 	.word	0x00006a10
        /*04ec*/ 	.word	0x00000008
        /*04f0*/ 	.word	0x00000000
        /*04f4*/ 	.short	0x010a
        /*04f6*/ 	.byte	0x3f
	.zero		1


	//   ....[71]....
        /*04f8*/ 	.word	0x00006a60
        /*04fc*/ 	.word	0x00000009
        /*0500*/ 	.word	0x00000000
        /*0504*/ 	.short	0x010a
        /*0506*/ 	.byte	0x3f
	.zero		1


	//   ....[72]....
        /*0508*/ 	.word	0x00006ab0
        /*050c*/ 	.word	0x00000008
        /*0510*/ 	.word	0x00000000
        /*0514*/ 	.short	0x010a
        /*0516*/ 	.byte	0x3f
	.zero		1


	//   ....[73]....
        /*0518*/ 	.word	0x00006b00
        /*051c*/ 	.word	0x00000009
        /*0520*/ 	.word	0x00000000
        /*0524*/ 	.short	0x010a
        /*0526*/ 	.byte	0x3f
	.zero		1


	//   ....[74]....
        /*0528*/ 	.word	0x00006b50
        /*052c*/ 	.word	0x00000008
        /*0530*/ 	.word	0x00000000
        /*0534*/ 	.short	0x010a
        /*0536*/ 	.byte	0x3f
	.zero		1


	//   ....[75]....
        /*0538*/ 	.word	0x00006ba0
        /*053c*/ 	.word	0x00000009
        /*0540*/ 	.word	0x00000000
        /*0544*/ 	.short	0x010a
        /*0546*/ 	.byte	0x3f
	.zero		1


	//   ....[76]....
        /*0548*/ 	.word	0x00006bf0
        /*054c*/ 	.word	0x00000008
        /*0550*/ 	.word	0x00000000
        /*0554*/ 	.short	0x010a
        /*0556*/ 	.byte	0x3f
	.zero		1


	//   ....[77]....
        /*0558*/ 	.word	0x00006c40
        /*055c*/ 	.word	0x00000009
        /*0560*/ 	.word	0x00000000
        /*0564*/ 	.short	0x010a
        /*0566*/ 	.byte	0x3f
	.zero		1


	//   ....[78]....
        /*0568*/ 	.word	0x00006c90
        /*056c*/ 	.word	0x00000008
        /*0570*/ 	.word	0x00000000
        /*0574*/ 	.short	0x010a
        /*0576*/ 	.byte	0x3f
	.zero		1


	//   ....[79]....
        /*0578*/ 	.word	0x00006ce0
        /*057c*/ 	.word	0x00000009
        /*0580*/ 	.word	0x00000000
        /*0584*/ 	.short	0x010a
        /*0586*/ 	.byte	0x3f
	.zero		1


	//   ....[80]....
        /*0588*/ 	.word	0x00006d30
        /*058c*/ 	.word	0x00000008
        /*0590*/ 	.word	0x00000000
        /*0594*/ 	.short	0x010a
        /*0596*/ 	.byte	0x3f
	.zero		1


	//   ....[81]....
        /*0598*/ 	.word	0x00006d80
        /*059c*/ 	.word	0x00000009
        /*05a0*/ 	.word	0x00000000
        /*05a4*/ 	.short	0x010a
        /*05a6*/ 	.byte	0x3f
	.zero		1


	//   ....[82]....
        /*05a8*/ 	.word	0x00006dd0
        /*05ac*/ 	.word	0x00000008
        /*05b0*/ 	.word	0x00000000
        /*05b4*/ 	.short	0x010a
        /*05b6*/ 	.byte	0x3f
	.zero		1


	//   ....[83]....
        /*05b8*/ 	.word	0x00006e20
        /*05bc*/ 	.word	0x0000000b
        /*05c0*/ 	.word	0x00000000
        /*05c4*/ 	.short	0x010a
        /*05c6*/ 	.byte	0x3f
	.zero		1


	//----- nvinfo : EIATTR_NUM_MBARRIERS
	.align		4
.L_35:
        /*05c8*/ 	.byte	0x03, 0x38
        /*05ca*/ 	.short	0x0026


	//----- nvinfo : EIATTR_EXIT_INSTR_OFFSETS
	.align		4
        /*05cc*/ 	.byte	0x04, 0x1c
        /*05ce*/ 	.short	(.L_37 - .L_36)


	//   ....[0]....
.L_36:
        /*05d0*/ 	.word	0x00000b40


	//   ....[1]....
        /*05d4*/ 	.word	0x00001350


	//   ....[2]....
        /*05d8*/ 	.word	0x00004990


	//   ....[3]....
        /*05dc*/ 	.word	0x00004ef0


	//   ....[4]....
        /*05e0*/ 	.word	0x00006720


	//----- nvinfo : EIATTR_MAX_THREADS
	.align		4
.L_37:
        /*05e4*/ 	.byte	0x04, 0x05
        /*05e6*/ 	.short	(.L_39 - .L_38)
.L_38:
        /*05e8*/ 	.word	0x00000180
        /*05ec*/ 	.word	0x00000001
        /*05f0*/ 	.word	0x00000001


	//----- nvinfo : EIATTR_CRS_STACK_SIZE
	.align		4
.L_39:
        /*05f4*/ 	.byte	0x04, 0x1e
        /*05f6*/ 	.short	(.L_41 - .L_40)
.L_40:
        /*05f8*/ 	.word	0x00000000


	//----- nvinfo : EIATTR_CBANK_PARAM_SIZE
	.align		4
.L_41:
        /*05fc*/ 	.byte	0x03, 0x19
        /*05fe*/ 	.short	0x0470


	//----- nvinfo : EIATTR_PARAM_CBANK
	.align		4
        /*0600*/ 	.byte	0x04, 0x0a
        /*0602*/ 	.short	(.L_43 - .L_42)
	.align		4
.L_42:
        /*0604*/ 	.word	index@(.nv.constant0._ZN7cutlass13device_kernelINS_4gemm6kernel13GemmUniversalIN4cute5tupleIJiiiiEEENS1_10collective13CollectiveMmaINS1_34MainloopSm90TmaGmmaWarpSpecializedILi18ENS5_IJNS4_1CILi2EEENSA_ILi1EEESC_EEENS1_35KernelTmaWarpSpecializedCooperativeEEENS5_IJNSA_ILi128EEENSA_ILi64EEENSA_ILi32EEEEEENS_6half_tENS5_IJlSC_lEEESK_SL_NS4_8TiledMMAINS4_8MMA_AtomIJNS4_4SM904GMMA25MMA_64x64x16_F32F16F16_SSILNSP_5MajorE0ELSR_0ELNSP_7ScaleInE1ELSS_1EEEEEENS4_6LayoutISD_NS5_IJSC_NSA_ILi0EEESW_EEEEENS5_IJNS4_10UnderscoreESZ_SZ_EEEEENS4_13SM90_TMA_LOADENS4_14ComposedLayoutINS4_7SwizzleILi2ELi4ELi3EEENS4_18smem_ptr_flag_bitsILi16EEENSV_INS5_IJNSA_ILi8EEESI_EEENS5_IJSI_SC_EEEEEEEvNS4_8identityENS4_23SM90_TMA_LOAD_MULTICASTES1C_vS1D_EENS_8epilogue10collective6detail29Sm90TmaWarpSpecializedAdapterINS1H_15DefaultEpilogueISK_SL_SL_NS1G_6thread17LinearCombinationISK_Li1EffLNS1L_9ScaleType4KindE0ELNS_15FloatRoundStyleE2ESK_EENS1_15EpilogueDefaultEEEEEvvEEEEvNT_6ParamsE)
        /*0608*/ 	.short	0x0210
        /*060a*/ 	.short	0x0470


	//----- nvinfo : EIATTR_SW_WAR
	.align		4
.L_43:
        /*060c*/ 	.byte	0x04, 0x36
        /*060e*/ 	.short	(.L_45 - .L_44)
.L_44:
        /*0610*/ 	.word	0x00000008
.L_45:


//--------------------- .nv.callgraph             --------------------------
	.section	.nv.callgraph,"",@"SHT_CUDA_CALLGRAPH"
	.align	4
	.sectionentsize	8
	.align		4
        /*0000*/ 	.word	0x00000000
	.align		4
        /*0004*/ 	.word	0xffffffff
	.align		4
        /*0008*/ 	.word	index@(_ZN7cutlass13device_kernelINS_4gemm6kernel13GemmUniversalIN4cute5tupleIJiiiiEEENS1_10collective13CollectiveMmaINS1_34MainloopSm90TmaGmmaWarpSpecializedILi18ENS5_IJNS4_1CILi2EEENSA_ILi1EEESC_EEENS1_35KernelTmaWarpSpecializedCooperativeEEENS5_IJNSA_ILi128EEENSA_ILi64EEENSA_ILi32EEEEEENS_6half_tENS5_IJlSC_lEEESK_SL_NS4_8TiledMMAINS4_8MMA_AtomIJNS4_4SM904GMMA25MMA_64x64x16_F32F16F16_SSILNSP_5MajorE0ELSR_0ELNSP_7ScaleInE1ELSS_1EEEEEENS4_6LayoutISD_NS5_IJSC_NSA_ILi0EEESW_EEEEENS5_IJNS4_10UnderscoreESZ_SZ_EEEEENS4_13SM90_TMA_LOADENS4_14ComposedLayoutINS4_7SwizzleILi2ELi4ELi3EEENS4_18smem_ptr_flag_bitsILi16EEENSV_INS5_IJNSA_ILi8EEESI_EEENS5_IJSI_SC_EEEEEEEvNS4_8identityENS4_23SM90_TMA_LOAD_MULTICASTES1C_vS1D_EENS_8epilogue10collective6detail29Sm90TmaWarpSpecializedAdapterINS1H_15DefaultEpilogueISK_SL_SL_NS1G_6thread17LinearCombinationISK_Li1EffLNS1L_9ScaleType4KindE0ELNS_15FloatRoundStyleE2ESK_EENS1_15EpilogueDefaultEEEEEvvEEEEvNT_6ParamsE)
	.align		4
        /*000c*/ 	.word	index@(__assertfail)
	.align		4
        /*0010*/ 	.word	0x00000000
	.align		4
        /*0014*/ 	.word	0xfffffffe
	.align		4
        /*0018*/ 	.word	0x00000000
	.align		4
        /*001c*/ 	.word	0xfffffffd
	.align		4
        /*0020*/ 	.word	0x00000000
	.align		4
        /*0024*/ 	.word	0xfffffffc


//--------------------- .nv.constant4             --------------------------
	.section	.nv.constant4,"a",@progbits
	.align	8
	.align		8
.nv.constant4:
        /*0000*/ 	.dword	__assertfail
	.align		8
        /*0008*/ 	.dword	__unnamed_1
	.align		8
        /*0010*/ 	.dword	_ZN40_INTERNAL_d66c6785_4_k_cu_1510cce3_264364cuda3std3__45__cpo5beginE
	.align		8
        /*0018*/ 	.dword	_ZN40_INTERNAL_d66c6785_4_k_cu_1510cce3_264364cuda3std3__45__cpo3endE
	.align		8
        /*0020*/ 	.dword	_ZN40_INTERNAL_d66c6785_4_k_cu_1510cce3_264364cuda3std3__45__cpo6cbeginE
	.align		8
        /*0028*/ 	.dword	_ZN40_INTERNAL_d66c6785_4_k_cu_1510cce3_264364cuda3std3__45__cpo4cendE
	.align		8
        /*0030*/ 	.dword	_ZN40_INTERNAL_d66c6785_4_k_cu_1510cce3_264364cuda3std3__442_GLOBAL__N__d66c6785_4_k_cu_1510cce3_264366ignoreE
	.align		8
        /*0038*/ 	.dword	_ZN40_INTERNAL_d66c6785_4_k_cu_1510cce3_264364cuda3std3__419piecewise_constructE
	.align		8
        /*0040*/ 	.dword	_ZN40_INTERNAL_d66c6785_4_k_cu_1510cce3_264364cuda3std3__48in_placeE
	.align		8
        /*0048*/ 	.dword	_ZN40_INTERNAL_d66c6785_4_k_cu_1510cce3_264364cuda3std6ranges3__45__cpo4swapE
	.align		8
        /*0050*/ 	.dword	_ZN40_INTERNAL_d66c6785_4_k_cu_1510cce3_264364cuda3std6ranges3__45__cpo9iter_moveE
	.align		8
        /*0058*/ 	.dword	_ZN40_INTERNAL_d66c6785_4_k_cu_1510cce3_264364cute7productE
	.align		8
        /*0060*/ 	.dword	_ZN40_INTERNAL_d66c6785_4_k_cu_1510cce3_264364cute1_E
	.align		8
        /*0068*/ 	.dword	$str$22
	.align		8
        /*0070*/ 	.dword	$str$23


//--------------------- .text._ZN7cutlass13device_kernelINS_4gemm6kernel13GemmUniversalIN4cute5tupleIJiiiiEEENS1_10collective13CollectiveMmaINS1_34MainloopSm90TmaGmmaWarpSpecializedILi18ENS5_IJNS4_1CILi2EEENSA_ILi1EEESC_EEENS1_35KernelTmaWarpSpecializedCooperativeEEENS5_IJNSA_ILi128EEENSA_ILi64EEENSA_ILi32EEEEEENS_6half_tENS5_IJlSC_lEEESK_SL_NS4_8TiledMMAINS4_8MMA_AtomIJNS4_4SM904GMMA25MMA_64x64x16_F32F16F16_SSILNSP_5MajorE0ELSR_0ELNSP_7ScaleInE1ELSS_1EEEEEENS4_6LayoutISD_NS5_IJSC_NSA_ILi0EEESW_EEEEENS5_IJNS4_10UnderscoreESZ_SZ_EEEEENS4_13SM90_TMA_LOADENS4_14ComposedLayoutINS4_7SwizzleILi2ELi4ELi3EEENS4_18smem_ptr_flag_bitsILi16EEENSV_INS5_IJNSA_ILi8EEESI_EEENS5_IJSI_SC_EEEEEEEvNS4_8identityENS4_23SM90_TMA_LOAD_MULTICASTES1C_vS1D_EENS_8epilogue10collective6detail29Sm90TmaWarpSpecializedAdapterINS1H_15DefaultEpilogueISK_SL_SL_NS1G_6thread17LinearCombinationISK_Li1EffLNS1L_9ScaleType4KindE0ELNS_15FloatRoundStyleE2ESK_EENS1_15EpilogueDefaultEEEEEvvEEEEvNT_6ParamsE --------------------------
	.section	.text._ZN7cutlass13device_kernelINS_4gemm6kernel13GemmUniversalIN4cute5tupleIJiiiiEEENS1_10collective13CollectiveMmaINS1_34MainloopSm90TmaGmmaWarpSpecializedILi18ENS5_IJNS4_1CILi2EEENSA_ILi1EEESC_EEENS1_35KernelTmaWarpSpecializedCooperativeEEENS5_IJNSA_ILi128EEENSA_ILi64EEENSA_ILi32EEEEEENS_6half_tENS5_IJlSC_lEEESK_SL_NS4_8TiledMMAINS4_8MMA_AtomIJNS4_4SM904GMMA25MMA_64x64x16_F32F16F16_SSILNSP_5MajorE0ELSR_0ELNSP_7ScaleInE1ELSS_1EEEEEENS4_6LayoutISD_NS5_IJSC_NSA_ILi0EEESW_EEEEENS5_IJNS4_10UnderscoreESZ_SZ_EEEEENS4_13SM90_TMA_LOADENS4_14ComposedLayoutINS4_7SwizzleILi2ELi4ELi3EEENS4_18smem_ptr_flag_bitsILi16EEENSV_INS5_IJNSA_ILi8EEESI_EEENS5_IJSI_SC_EEEEEEEvNS4_8identityENS4_23SM90_TMA_LOAD_MULTICASTES1C_vS1D_EENS_8epilogue10collective6detail29Sm90TmaWarpSpecializedAdapterINS1H_15DefaultEpilogueISK_SL_SL_NS1G_6thread17LinearCombinationISK_Li1EffLNS1L_9ScaleType4KindE0ELNS_15FloatRoundStyleE2ESK_EENS1_15EpilogueDefaultEEEEEvvEEEEvNT_6ParamsE,"ax",@progbits
	.align	128
.text._ZN7cutlass13device_kernelINS_4gemm6kernel13GemmUniversalIN4cute5tupleIJiiiiEEENS1_10collective13CollectiveMmaINS1_34MainloopSm90TmaGmmaWarpSpecializedILi18ENS5_IJNS4_1CILi2EEENSA_ILi1EEESC_EEENS1_35KernelTmaWarpSpecializedCooperativeEEENS5_IJNSA_ILi128EEENSA_ILi64EEENSA_ILi32EEEEEENS_6half_tENS5_IJlSC_lEEESK_SL_NS4_8TiledMMAINS4_8MMA_AtomIJNS4_4SM904GMMA25MMA_64x64x16_F32F16F16_SSILNSP_5MajorE0ELSR_0ELNSP_7ScaleInE1ELSS_1EEEEEENS4_6LayoutISD_NS5_IJSC_NSA_ILi0EEESW_EEEEENS5_IJNS4_10UnderscoreESZ_SZ_EEEEENS4_13SM90_TMA_LOADENS4_14ComposedLayoutINS4_7SwizzleILi2ELi4ELi3EEENS4_18smem_ptr_flag_bitsILi16EEENSV_INS5_IJNSA_ILi8EEESI_EEENS5_IJSI_SC_EEEEEEEvNS4_8identityENS4_23SM90_TMA_LOAD_MULTICASTES1C_vS1D_EENS_8epilogue10collective6detail29Sm90TmaWarpSpecializedAdapterINS1H_15DefaultEpilogueISK_SL_SL_NS1G_6thread17LinearCombinationISK_Li1EffLNS1L_9ScaleType4KindE0ELNS_15FloatRoundStyleE2ESK_EENS1_15EpilogueDefaultEEEEEvvEEEEvNT_6ParamsE:
        .type           _ZN7cutlass13device_kernelINS_4gemm6kernel13GemmUniversalIN4cute5tupleIJiiiiEEENS1_10collective13CollectiveMmaINS1_34MainloopSm90TmaGmmaWarpSpecializedILi18ENS5_IJNS4_1CILi2EEENSA_ILi1EEESC_EEENS1_35KernelTmaWarpSpecializedCooperativeEEENS5_IJNSA_ILi128EEENSA_ILi64EEENSA_ILi32EEEEEENS_6half_tENS5_IJlSC_lEEESK_SL_NS4_8TiledMMAINS4_8MMA_AtomIJNS4_4SM904GMMA25MMA_64x64x16_F32F16F16_SSILNSP_5MajorE0ELSR_0ELNSP_7ScaleInE1ELSS_1EEEEEENS4_6LayoutISD_NS5_IJSC_NSA_ILi0EEESW_EEEEENS5_IJNS4_10UnderscoreESZ_SZ_EEEEENS4_13SM90_TMA_LOADENS4_14ComposedLayoutINS4_7SwizzleILi2ELi4ELi3EEENS4_18smem_ptr_flag_bitsILi16EEENSV_INS5_IJNSA_ILi8EEESI_EEENS5_IJSI_SC_EEEEEEEvNS4_8identityENS4_23SM90_TMA_LOAD_MULTICASTES1C_vS1D_EENS_8epilogue10collective6detail29Sm90TmaWarpSpecializedAdapterINS1H_15DefaultEpilogueISK_SL_SL_NS1G_6thread17LinearCombinationISK_Li1EffLNS1L_9ScaleType4KindE0ELNS_15FloatRoundStyleE2ESK_EENS1_15EpilogueDefaultEEEEEvvEEEEvNT_6ParamsE,@function
        .size           _ZN7cutlass13device_kernelINS_4gemm6kernel13GemmUniversalIN4cute5tupleIJiiiiEEENS1_10collective13CollectiveMmaINS1_34MainloopSm90TmaGmmaWarpSpecializedILi18ENS5_IJNS4_1CILi2EEENSA_ILi1EEESC_EEENS1_35KernelTmaWarpSpecializedCooperativeEEENS5_IJNSA_ILi128EEENSA_ILi64EEENSA_ILi32EEEEEENS_6half_tENS5_IJlSC_lEEESK_SL_NS4_8TiledMMAINS4_8MMA_AtomIJNS4_4SM904GMMA25MMA_64x64x16_F32F16F16_SSILNSP_5MajorE0ELSR_0ELNSP_7ScaleInE1ELSS_1EEEEEENS4_6LayoutISD_NS5_IJSC_NSA_ILi0EEESW_EEEEENS5_IJNS4_10UnderscoreESZ_SZ_EEEEENS4_13SM90_TMA_LOADENS4_14ComposedLayoutINS4_7SwizzleILi2ELi4ELi3EEENS4_18smem_ptr_flag_bitsILi16EEENSV_INS5_IJNSA_ILi8EEESI_EEENS5_IJSI_SC_EEEEEEEvNS4_8identityENS4_23SM90_TMA_LOAD_MULTICASTES1C_vS1D_EENS_8epilogue10collective6detail29Sm90TmaWarpSpecializedAdapterINS1H_15DefaultEpilogueISK_SL_SL_NS1G_6thread17LinearCombinationISK_Li1EffLNS1L_9ScaleType4KindE0ELNS_15FloatRoundStyleE2ESK_EENS1_15EpilogueDefaultEEEEEvvEEEEvNT_6ParamsE,(.L_x_164 - _ZN7cutlass13device_kernelINS_4gemm6kernel13GemmUniversalIN4cute5tupleIJiiiiEEENS1_10collective13CollectiveMmaINS1_34MainloopSm90TmaGmmaWarpSpecializedILi18ENS5_IJNS4_1CILi2EEENSA_ILi1EEESC_EEENS1_35KernelTmaWarpSpecializedCooperativeEEENS5_IJNSA_ILi128EEENSA_ILi64EEENSA_ILi32EEEEEENS_6half_tENS5_IJlSC_lEEESK_SL_NS4_8TiledMMAINS4_8MMA_AtomIJNS4_4SM904GMMA25MMA_64x64x16_F32F16F16_SSILNSP_5MajorE0ELSR_0ELNSP_7ScaleInE1ELSS_1EEEEEENS4_6LayoutISD_NS5_IJSC_NSA_ILi0EEESW_EEEEENS5_IJNS4_10UnderscoreESZ_SZ_EEEEENS4_13SM90_TMA_LOADENS4_14ComposedLayoutINS4_7SwizzleILi2ELi4ELi3EEENS4_18smem_ptr_flag_bitsILi16EEENSV_INS5_IJNSA_ILi8EEESI_EEENS5_IJSI_SC_EEEEEEEvNS4_8identityENS4_23SM90_TMA_LOAD_MULTICASTES1C_vS1D_EENS_8epilogue10collective6detail29Sm90TmaWarpSpecializedAdapterINS1H_15DefaultEpilogueISK_SL_SL_NS1G_6thread17LinearCombinationISK_Li1EffLNS1L_9ScaleType4KindE0ELNS_15FloatRoundStyleE2ESK_EENS1_15EpilogueDefaultEEEEEvvEEEEvNT_6ParamsE)
        .other          _ZN7cutlass13device_kernelINS_4gemm6kernel13GemmUniversalIN4cute5tupleIJiiiiEEENS1_10collective13CollectiveMmaINS1_34MainloopSm90TmaGmmaWarpSpecializedILi18ENS5_IJNS4_1CILi2EEENSA_ILi1EEESC_EEENS1_35KernelTmaWarpSpecializedCooperativeEEENS5_IJNSA_ILi128EEENSA_ILi64EEENSA_ILi32EEEEEENS_6half_tENS5_IJlSC_lEEESK_SL_NS4_8TiledMMAINS4_8MMA_AtomIJNS4_4SM904GMMA25MMA_64x64x16_F32F16F16_SSILNSP_5MajorE0ELSR_0ELNSP_7ScaleInE1ELSS_1EEEEEENS4_6LayoutISD_NS5_IJSC_NSA_ILi0EEESW_EEEEENS5_IJNS4_10UnderscoreESZ_SZ_EEEEENS4_13SM90_TMA_LOADENS4_14ComposedLayoutINS4_7SwizzleILi2ELi4ELi3EEENS4_18smem_ptr_flag_bitsILi16EEENSV_INS5_IJNSA_ILi8EEESI_EEENS5_IJSI_SC_EEEEEEEvNS4_8identityENS4_23SM90_TMA_LOAD_MULTICASTES1C_vS1D_EENS_8epilogue10collective6detail29Sm90TmaWarpSpecializedAdapterINS1H_15DefaultEpilogueISK_SL_SL_NS1G_6thread17LinearCombinationISK_Li1EffLNS1L_9ScaleType4KindE0ELNS_15FloatRoundStyleE2ESK_EENS1_15EpilogueDefaultEEEEEvvEEEEvNT_6ParamsE,@"STO_CUDA_ENTRY STV_DEFAULT"
_ZN7cutlass13device_kernelINS_4gemm6kernel13GemmUniversalIN4cute5tupleIJiiiiEEENS1_10collective13CollectiveMmaINS1_34MainloopSm90TmaGmmaWarpSpecializedILi18ENS5_IJNS4_1CILi2EEENSA_ILi1EEESC_EEENS1_35KernelTmaWarpSpecializedCooperativeEEENS5_IJNSA_ILi128EEENSA_ILi64EEENSA_ILi32EEEEEENS_6half_tENS5_IJlSC_lEEESK_SL_NS4_8TiledMMAINS4_8MMA_AtomIJNS4_4SM904GMMA25MMA_64x64x16_F32F16F16_SSILNSP_5MajorE0ELSR_0ELNSP_7ScaleInE1ELSS_1EEEEEENS4_6LayoutISD_NS5_IJSC_NSA_ILi0EEESW_EEEEENS5_IJNS4_10UnderscoreESZ_SZ_EEEEENS4_13SM90_TMA_LOADENS4_14ComposedLayoutINS4_7SwizzleILi2ELi4ELi3EEENS4_18smem_ptr_flag_bitsILi16EEENSV_INS5_IJNSA_ILi8EEESI_EEENS5_IJSI_SC_EEEEEEEvNS4_8identityENS4_23SM90_TMA_LOAD_MULTICASTES1C_vS1D_EENS_8epilogue10collective6detail29Sm90TmaWarpSpecializedAdapterINS1H_15DefaultEpilogueISK_SL_SL_NS1G_6thread17LinearCombinationISK_Li1EffLNS1L_9ScaleType4KindE0ELNS_15FloatRoundStyleE2ESK_EENS1_15EpilogueDefaultEEEEEvvEEEEvNT_6ParamsE:
[----:B------:R-:W0:Y:S01]  /*0000*/  LDC R1, c[0x0][0x28] ;  /* 0x00000a00ff017b82 */ /* 0x000e220000000800 */
[----:B------:R-:W1:Y:S01]  /*0010*/  S2R R18, SR_TID.X ;  /* 0x0000000000127919 */ /* 0x000e620000002100 */
[----:B------:R-:W-:Y:S01]  /*0020*/  ELECT P0, URZ, PT ;  /* 0x00000000003f782f */ /* 0x000fe20003800000 */
[----:B------:R-:W-:Y:S01]  /*0030*/  BSSY B0, `(.L_x_0) ;  /* 0x000000f000007945 */ /* 0x000fe20003800000 */
[--C-:B-1----:R-:W-:Y:S02]  /*0040*/  SHF.R.U32.HI R0, RZ, 0x5, R18.reuse ;  /* 0x00000005ff007819 */ /* 0x102fe40000011612 */
[----:B------:R-:W-:-:S03]  /*0050*/  SHF.R.U32.HI R3, RZ, 0x7, R18 ;  /* 0x00000007ff037819 */ /* 0x000fc60000011612 */
[----:B------:R-:W1:Y:S04]  /*0060*/  SHFL.IDX PT, R2, R0, RZ, 0x1f ;  /* 0x00001fff00027589 */ /* 0x000e6800000e0000 */
[----:B------:R2:W3:Y:S01]  /*0070*/  SHFL.IDX PT, R5, R3, RZ, 0x1f ;  /* 0x00001fff03057589 */ /* 0x0004e200000e0000 */
[----:B-1----:R-:W-:-:S13]  /*0080*/  ISETP.NE.OR P0, PT, R2, RZ, !P0 ;  /* 0x000000ff0200720c */ /* 0x002fda0004705670 */
[----:B0-23--:R-:W-:Y:S05]  /*0090*/  @P0 BRA `(.L_x_1) ;  /* 0x0000000000200947 */ /* 0x00dfea0003800000 */
[----:B------:R-:W-:Y:S02]  /*00a0*/  ULDC.64 UR4, c[0x0][0x198] ;  /* 0x0000660000047ab9 */ /* 0x000fe40000000a00 */
[----:B------:R-:W-:Y:S02]  /*00b0*/  UIADD3 UR6, UP0, UR4, 0xf0, URZ ;  /* 0x000000f004067890 */ /* 0x000fe4000ff1e03f */
[----:B------:R-:W-:Y:S02]  /*00c0*/  UIADD3 UR4, UP1, UR4, 0x1f0, URZ ;  /* 0x000001f004047890 */ /* 0x000fe4000ff3e03f */
[----:B------:R-:W-:Y:S02]  /*00d0*/  UIADD3.X UR7, URZ, UR5, URZ, UP0, !UPT ;  /* 0x000000053f077290 */ /* 0x000fe400087fe43f */
[----:B------:R-:W-:-:S07]  /*00e0*/  UIADD3.X UR5, URZ, UR5, URZ, UP1, !UPT ;  /* 0x000000053f057290 */ /* 0x000fce0008ffe43f */
[----:B------:R0:W-:Y:S02]  /*00f0*/  UTMACCTL.PF [UR6] ;  /* 0x00000000060079b9 */ /* 0x0001e40008040000 */
[----:B------:R0:W-:Y:S02]  /*0100*/  UTMACCTL.PF [UR4] ;  /* 0x00000000040079b9 */ /* 0x0001e40008040000 */
[----:B0-----:R-:W-:Y:S01]  /*0110*/  NOP ;  /* 0x0000000000007918 */ /* 0x001fe20000000000 */
.L_x_1:
[----:B------:R-:W-:Y:S05]  /*0120*/  BSYNC B0 ;  /* 0x0000000000007941 */ /* 0x000fea0003800000 */
.L_x_0:
[----:B------:R-:W0:Y:S02]  /*0130*/  SHFL.IDX PT, R3, R0, RZ, 0x1f ;  /* 0x00001fff00037589 */ /* 0x000e2400000e0000 */
[----:B0-----:R-:W-:-:S13]  /*0140*/  ISETP.NE.AND P0, PT, R3, RZ, PT ;  /* 0x000000ff0300720c */ /* 0x001fda0003f05270 */
[----:B------:R-:W-:Y:S05]  /*0150*/  @P0 BRA `(.L_x_2) ;  /* 0x0000000000d40947 */ /* 0x000fea0003800000 */
[----:B------:R-:W-:Y:S01]  /*0160*/  ELECT P0, URZ, PT ;  /* 0x00000000003f782f */ /* 0x000fe20003800000 */
[----:B------:R-:W-:-:S12]  /*0170*/  BSSY B0, `(.L_x_2) ;  /* 0x0000033000007945 */ /* 0x000fd80003800000 */
[----:B------:R-:W-:Y:S05]  /*0180*/  @!P0 BRA `(.L_x_3) ;  /* 0x0000000000c48947 */ /* 0x000fea0003800000 */
[----:B------:R-:W0:Y:S01]  /*0190*/  S2UR UR8, SR_CgaCtaId ;  /* 0x00000000000879c3 */ /* 0x000e220000008800 */
[----:B------:R-:W-:Y:S01]  /*01a0*/  UMOV UR4, 0x400 ;  /* 0x0000040000047882 */ /* 0x000fe20000000000 */
[----:B------:R-:W-:Y:S01]  /*01b0*/  UMOV UR5, 0x1 ;  /* 0x0000000100057882 */ /* 0x000fe20000000000 */
[----:B------:R-:W-:Y:S02]  /*01c0*/  UMOV UR6, 0x4 ;  /* 0x0000000400067882 */ /* 0x000fe40000000000 */
[----:B------:R-:W-:-:S04]  /*01d0*/  UIADD3 UR6, -UR6, 0x100000, URZ ;  /* 0x0010000006067890 */ /* 0x000fc8000fffe13f */
[----:B------:R-:W-:Y:S02]  /*01e0*/  USHF.L.U32 UR7, UR6, 0xb, URZ ;  /* 0x0000000b06077899 */ /* 0x000fe4000800063f */
[----:B------:R-:W-:Y:S02]  /*01f0*/  USHF.L.U32 UR6, UR6, 0x1, URZ ;  /* 0x0000000106067899 */ /* 0x000fe4000800063f */
[----:B0-----:R-:W-:Y:S02]  /*0200*/  ULEA UR8, UR8, UR4, 0x18 ;  /* 0x0000000408087291 */ /* 0x001fe4000f8ec03f */
[----:B------:R-:W-:-:S04]  /*0210*/  UIADD3 UR4, -UR5, 0x100000, URZ ;  /* 0x0010000005047890 */ /* 0x000fc8000fffe13f */
[----:B------:R-:W-:Y:S02]  /*0220*/  USHF.L.U32 UR5, UR4, 0xb, URZ ;  /* 0x0000000b04057899 */ /* 0x000fe4000800063f */
[----:B------:R-:W-:Y:S01]  /*0230*/  USHF.L.U32 UR4, UR4, 0x1, URZ ;  /* 0x0000000104047899 */ /* 0x000fe2000800063f */
[----:B------:R-:W0:Y:S11]  /*0240*/  FENCE.VIEW.ASYNC.S ;  /* 0x00000000000073c6 */ /* 0x000e360000000000 */
[----:B0-----:R0:W1:Y:S01]  /*0250*/  SYNCS.EXCH.64 URZ, [UR8], UR4 ;  /* 0x00000004083f75b2 */ /* 0x0010620008000100 */
[----:B------:R0:W2:Y:S01]  /*0260*/  SYNCS.EXCH.64 URZ, [UR8+0x90], UR6 ;  /* 0x00009006083f75b2 */ /* 0x0000a20008000100 */
[----:B------:R0:W3:Y:S01]  /*0270*/  SYNCS.EXCH.64 URZ, [UR8+0x8], UR4 ;  /* 0x00000804083f75b2 */ /* 0x0000e20008000100 */
[----:B------:R0:W4:Y:S01]  /*0280*/  SYNCS.EXCH.64 URZ, [UR8+0x98], UR6 ;  /* 0x00009806083f75b2 */ /* 0x0001220008000100 */
[----:B------:R0:W0:Y:S01]  /*0290*/  SYNCS.EXCH.64 URZ, [UR8+0x10], UR4 ;  /* 0x00001004083f75b2 */ /* 0x0000220008000100 */
        /* <DEDUP_REMOVED lines=31> */
[----:B-1234-:R-:W-:Y:S01]  /*0490*/  NOP ;  /* 0x0000000000007918 */ /* 0x01efe20000000000 */
.L_x_3:
[----:B0-----:R-:W-:Y:S05]  /*04a0*/  BSYNC B0 ;  /* 0x0000000000007941 */ /* 0x001fea0003800000 */
.L_x_2:
[----:B------:R-:W-:Y:S01]  /*04b0*/  SHF.R.S32.HI R7, RZ, 0x1f, R18 ;  /* 0x0000001fff077819 */ /* 0x000fe20000011412 */
[----:B------:R-:W0:Y:S01]  /*04c0*/  SHFL.IDX PT, R0, R0, RZ, 0x1f ;  /* 0x00001fff00007589 */ /* 0x000e2200000e0000 */
[----:B------:R-:W1:Y:S01]  /*04d0*/  S2UR UR8, SR_CTAID.X ;  /* 0x00000000000879c3 */ /* 0x000e620000002500 */
[----:B------:R-:W-:Y:S02]  /*04e0*/  ELECT P0, URZ, PT ;  /* 0x00000000003f782f */ /* 0x000fe40003800000 */
[----:B------:R-:W-:Y:S01]  /*04f0*/  LEA.HI R7, R7, R18, RZ, 0x7 ;  /* 0x0000001207077211 */ /* 0x000fe200078f38ff */
[----:B------:R-:W2:Y:S01]  /*0500*/  S2R R4, SR_CTAID.Y ;  /* 0x0000000000047919 */ /* 0x000ea20000002600 */
[----:B------:R-:W-:Y:S01]  /*0510*/  SHF.R.S32.HI R8, RZ, 0x1f, R3 ;  /* 0x0000001fff087819 */ /* 0x000fe20000011403 */
[----:B------:R-:W-:Y:S01]  /*0520*/  ULDC UR4, c[0x0][0x150] ;  /* 0x0000540000047ab9 */ /* 0x000fe20000000800 */
[----:B------:R-:W-:Y:S01]  /*0530*/  LOP3.LUT R7, R7, 0xffffff80, RZ, 0xc0, !PT ;  /* 0xffffff8007077812 */ /* 0x000fe200078ec0ff */
[----:B------:R-:W-:Y:S01]  /*0540*/  NOP ;  /* 0x0000000000007918 */ /* 0x000fe20000000000 */
[----:B------:R-:W-:Y:S01]  /*0550*/  LEA.HI R8, R8, R3, RZ, 0x2 ;  /* 0x0000000308087211 */ /* 0x000fe200078f10ff */
[----:B------:R-:W3:Y:S01]  /*0560*/  LDC R10, c[0x0][0x144] ;  /* 0x00005100ff0a7b82 */ /* 0x000ee20000000800 */
[----:B------:R-:W-:Y:S01]  /*0570*/  NOP ;  /* 0x0000000000007918 */ /* 0x000fe20000000000 */
[----:B------:R-:W-:Y:S01]  /*0580*/  IMAD.IADD R6, R18, 0x1, -R7 ;  /* 0x0000000112067824 */ /* 0x000fe200078e0a07 */
[----:B------:R-:W-:Y:S01]  /*0590*/  LOP3.LUT R8, R8, 0x3ffffffc, RZ, 0xc0, !PT ;  /* 0x3ffffffc08087812 */ /* 0x000fe200078ec0ff */
[----:B------:R-:W-:Y:S01]  /*05a0*/  IMAD.MOV.U32 R23, RZ, RZ, 0x1 ;  /* 0x00000001ff177424 */ /* 0x000fe200078e00ff */
[----:B------:R-:W-:-:S02]  /*05b0*/  ISETP.NE.AND P3, PT, R5, RZ, PT ;  /* 0x000000ff0500720c */ /* 0x000fc40003f65270 */
[----:B------:R-:W-:Y:S01]  /*05c0*/  SHF.R.S32.HI R7, RZ, 0x1f, R6 ;  /* 0x0000001fff077819 */ /* 0x000fe20000011406 */
[----:B------:R-:W-:Y:S01]  /*05d0*/  IMAD.IADD R8, R3, 0x1, -R8 ;  /* 0x0000000103087824 */ /* 0x000fe200078e0a08 */
[----:B------:R-:W4:Y:S02]  /*05e0*/  LDC R13, c[0x0][0x140] ;  /* 0x00005000ff0d7b82 */ /* 0x000f240000000800 */
[----:B------:R-:W-:Y:S02]  /*05f0*/  LEA.HI R7, R7, R6, RZ, 0x3 ;  /* 0x0000000607077211 */ /* 0x000fe400078f18ff */
[----:B0-----:R-:W-:Y:S02]  /*0600*/  ISETP.NE.OR P0, PT, R0, RZ, !P0 ;  /* 0x000000ff0000720c */ /* 0x001fe40004705670 */
[--C-:B------:R-:W-:Y:S02]  /*0610*/  SHF.R.S32.HI R0, RZ, 0x3, R7.reuse ;  /* 0x00000003ff007819 */ /* 0x100fe40000011407 */
[----:B------:R-:W-:-:S02]  /*0620*/  SHF.R.S32.HI R7, RZ, 0x1f, R7 ;  /* 0x0000001fff077819 */ /* 0x000fc40000011407 */
[----:B-1----:R-:W-:Y:S02]  /*0630*/  I2FP.F32.U32 R9, UR8 ;  /* 0x0000000800097c45 */ /* 0x002fe40008201000 */
[----:B------:R-:W-:-:S03]  /*0640*/  LEA.HI R7, R7, R0, RZ, 0x2 ;  /* 0x0000000007077211 */ /* 0x000fc600078f10ff */
[----:B------:R-:W-:Y:S01]  /*0650*/  FMUL R9, R9, UR4 ;  /* 0x0000000409097c20 */ /* 0x000fe20008400000 */
[----:B------:R-:W-:Y:S01]  /*0660*/  LOP3.LUT R7, R7, 0xfffffffc, RZ, 0xc0, !PT ;  /* 0xfffffffc07077812 */ /* 0x000fe200078ec0ff */
[----:B------:R-:W-:Y:S01]  /*0670*/  VOTEU.ALL UP0, P0 ;  /* 0x00000000003f7886 */ /* 0x000fe20000000000 */
[----:B--2---:R-:W-:Y:S01]  /*0680*/  I2FP.F32.U32 R3, R4 ;  /* 0x0000000400037245 */ /* 0x004fe20000201000 */
[----:B------:R-:W-:Y:S01]  /*0690*/  ULDC UR4, c[0x0][0x154] ;  /* 0x0000550000047ab9 */ /* 0x000fe20000000800 */
[----:B------:R-:W-:Y:S01]  /*06a0*/  VOTEU.ALL UP1, P0 ;  /* 0x00000000003f7886 */ /* 0x000fe20000020000 */
[----:B------:R-:W0:Y:S01]  /*06b0*/  F2I.U32.TRUNC.NTZ R9, R9 ;  /* 0x0000000900097305 */ /* 0x000e22000020f000 */
[----:B------:R-:W-:Y:S01]  /*06c0*/  IMAD.IADD R7, R0, 0x1, -R7 ;  /* 0x0000000100077824 */ /* 0x000fe200078e0a07 */
[----:B------:R-:W1:Y:S01]  /*06d0*/  @!UP0 S2UR UR7, SR_CgaCtaId ;  /* 0x00000000000789c3 */ /* 0x000e620000008800 */
[----:B------:R-:W-:Y:S01]  /*06e0*/  FMUL R12, R3, UR4 ;  /* 0x00000004030c7c20 */ /* 0x000fe20008400000 */
[----:B------:R-:W-:Y:S01]  /*06f0*/  UMOV UR4, 0x20 ;  /* 0x0000002000047882 */ /* 0x000fe20000000000 */
[----:B------:R-:W-:Y:S01]  /*0700*/  IMAD R8, R8, 0x4, R7 ;  /* 0x0000000408087824 */ /* 0x000fe200078e0207 */
[----:B------:R-:W-:Y:S01]  /*0710*/  @!UP0 UMOV UR6, 0x400 ;  /* 0x0000040000068882 */ /* 0x000fe20000000000 */
[----:B------:R-:W-:-:S04]  /*0720*/  @!UP0 UIADD3 UR4, -UR4, 0x100000, URZ ;  /* 0x0010000004048890 */ /* 0x000fc8000fffe13f */
[----:B------:R-:W-:Y:S02]  /*0730*/  @!UP0 USHF.L.U32 UR5, UR4, 0xb, URZ ;  /* 0x0000000b04058899 */ /* 0x000fe4000800063f */
[----:B------:R-:W-:Y:S01]  /*0740*/  @!UP0 USHF.L.U32 UR4, UR4, 0x1, URZ ;  /* 0x0000000104048899 */ /* 0x000fe2000800063f */
[----:B----4-:R-:W-:Y:S01]  /*0750*/  ISETP.EQ.U32.AND P2, PT, R13, 0x1, PT ;  /* 0x000000010d00780c */ /* 0x010fe20003f42070 */
[----:B------:R-:W2:Y:S01]  /*0760*/  F2I.U32.TRUNC.NTZ R12, R12 ;  /* 0x0000000c000c7305 */ /* 0x000ea2000020f000 */
[----:B------:R-:W-:Y:S01]  /*0770*/  LEA.HI R0, R8, R8, RZ, 0x1 ;  /* 0x0000000808007211 */ /* 0x000fe200078f08ff */
[----:B------:R-:W4:Y:S03]  /*0780*/  LDC R7, c[0x0][0x148] ;  /* 0x00005200ff077b82 */ /* 0x000f260000000800 */
[----:B------:R-:W-:Y:S01]  /*0790*/  LOP3.LUT R11, R0, 0xfffffffe, RZ, 0xc0, !PT ;  /* 0xfffffffe000b7812 */ /* 0x000fe200078ec0ff */
[----:B0-----:R-:W-:Y:S01]  /*07a0*/  IMAD.MOV R15, RZ, RZ, -R9 ;  /* 0x000000ffff0f7224 */ /* 0x001fe200078e0a09 */
[----:B------:R-:W-:-:S03]  /*07b0*/  SHF.R.S32.HI R9, RZ, 0x1f, R2 ;  /* 0x0000001fff097819 */ /* 0x000fc60000011402 */
[----:B---3--:R-:W-:Y:S01]  /*07c0*/  IMAD R3, R10, R15, UR8 ;  /* 0x000000080a037e24 */ /* 0x008fe2000f8e020f */
[----:B------:R-:W-:Y:S01]  /*07d0*/  LEA.HI R9, R9, R2, RZ, 0x2 ;  /* 0x0000000209097211 */ /* 0x000fe200078f10ff */
[C---:B------:R-:W-:Y:S02]  /*07e0*/  IMAD.IADD R0, R8.reuse, 0x1, -R11 ;  /* 0x0000000108007824 */ /* 0x040fe400078e0a0b */
[----:B------:R-:W-:Y:S01]  /*07f0*/  IMAD.SHL.U32 R11, R8, 0x4, RZ ;  /* 0x00000004080b7824 */ /* 0x000fe200078e00ff */
[----:B------:R-:W-:Y:S01]  /*0800*/  LOP3.LUT R9, R9, 0xfffffffc, RZ, 0xc0, !PT ;  /* 0xfffffffc09097812 */ /* 0x000fe200078ec0ff */
[----:B--2---:R-:W-:Y:S01]  /*0810*/  IMAD.MOV R24, RZ, RZ, -R12 ;  /* 0x000000ffff187224 */ /* 0x004fe200078e0a0c */
[----:B------:R-:W-:Y:S01]  /*0820*/  ISETP.NE.AND P4, PT, R0, R3, PT ;  /* 0x000000030000720c */ /* 0x000fe20003f85270 */
[----:B-1----:R-:W-:Y:S01]  /*0830*/  @!UP0 ULEA UR6, UR7, UR6, 0x18 ;  /* 0x0000000607068291 */ /* 0x002fe2000f8ec03f */
[----:B------:R-:W-:Y:S01]  /*0840*/  LOP3.LUT R22, R8, 0xc, R11, 0x78, !PT ;  /* 0x0000000c08167812 */ /* 0x000fe200078e780b */
[----:B------:R-:W-:Y:S01]  /*0850*/  IMAD.IADD R0, R2, 0x1, -R9 ;  /* 0x0000000102007824 */ /* 0x000fe200078e0a09 */
[----:B------:R-:W-:Y:S01]  /*0860*/  VOTEU.ALL UP0, P0 ;  /* 0x00000000003f7886 */ /* 0x000fe20000000000 */
[----:B------:R-:W-:Y:S01]  /*0870*/  LOP3.LUT P0, RZ, R6, 0x7, RZ, 0xc0, !PT ;  /* 0x0000000706ff7812 */ /* 0x000fe2000780c0ff */
[----:B------:R-:W-:-:S02]  /*0880*/  VIADD R6, R5, 0xffffffff ;  /* 0xffffffff05067836 */ /* 0x000fc40000000000 */
[----:B------:R-:W-:Y:S01]  /*0890*/  ISETP.NE.AND P1, PT, R0, 0x3, PT ;  /* 0x000000030000780c */ /* 0x000fe20003f25270 */
[----:B----4-:R-:W-:Y:S01]  /*08a0*/  IMAD R9, R7, R24, R4 ;  /* 0x0000001807097224 */ /* 0x010fe200078e0204 */
[----:B------:R-:W-:Y:S02]  /*08b0*/  ISETP.LT.U32.AND P0, PT, R22, 0x2, !P0 ;  /* 0x000000021600780c */ /* 0x000fe40004701070 */
[----:B------:R-:W-:Y:S01]  /*08c0*/  ISETP.EQ.OR P1, PT, R0, RZ, !P1 ;  /* 0x000000ff0000720c */ /* 0x000fe20004f22670 */
[----:B------:R-:W0:Y:S02]  /*08d0*/  FENCE.VIEW.ASYNC.S ;  /* 0x00000000000073c6 */ /* 0x000e240000000000 */
[----:B0-----:R0:W1:Y:S01]  /*08e0*/  @!UP0 SYNCS.EXCH.64 URZ, [UR6+0x130], UR4 ;  /* 0x00013004063f85b2 */ /* 0x0010620008000100 */
[----:B------:R-:W-:Y:S02]  /*08f0*/  @P4 LEA.HI R2, R22, R22, RZ, 0x1 ;  /* 0x0000001616024211 */ /* 0x000fe400078f08ff */
[----:B------:R-:W-:-:S02]  /*0900*/  ISETP.EQ.AND P1, PT, R5, RZ, P1 ;  /* 0x000000ff0500720c */ /* 0x000fc40000f22270 */
[----:B------:R-:W-:Y:S02]  /*0910*/  @P4 SHF.R.S32.HI R2, RZ, 0x1, R2 ;  /* 0x00000001ff024819 */ /* 0x000fe40000011402 */
[----:B------:R-:W-:Y:S02]  /*0920*/  ISETP.GE.U32.AND P6, PT, R6, 0x2, PT ;  /* 0x000000020600780c */ /* 0x000fe40003fc6070 */
[----:B------:R-:W-:Y:S02]  /*0930*/  @P4 ISETP.NE.AND P5, PT, R2, R9, PT ;  /* 0x000000090200420c */ /* 0x000fe40003fa5270 */
[----:B------:R-:W-:Y:S02]  /*0940*/  SEL R2, RZ, 0x1, !P0 ;  /* 0x00000001ff027807 */ /* 0x000fe40004000000 */
[----:B------:R-:W-:Y:S02]  /*0950*/  @P4 SEL R23, RZ, 0x1, P5 ;  /* 0x00000001ff174807 */ /* 0x000fe40002800000 */
[----:B------:R-:W-:Y:S01]  /*0960*/  SEL R19, RZ, 0x1, !P1 ;  /* 0x00000001ff137807 */ /* 0x000fe20004800000 */
[----:B------:R0:W2:Y:S01]  /*0970*/  @!UP1 SYNCS.EXCH.64 URZ, [UR6+0x138], UR4 ;  /* 0x00013804063f95b2 */ /* 0x0000a20008000100 */
[----:B------:R-:W-:Y:S01]  /*0980*/  LOP3.LUT R23, R23, R2, RZ, 0xc0, !PT ;  /* 0x0000000217177212 */ /* 0x000fe200078ec0ff */
[----:B------:R-:W-:Y:S01]  /*0990*/  NOP ;  /* 0x0000000000007918 */ /* 0x000fe20000000000 */
[----:B------:R-:W-:Y:S01]  /*09a0*/  SEL R19, R19, 0x2, P6 ;  /* 0x0000000213137807 */ /* 0x000fe20003000000 */
[----:B------:R-:W-:Y:S06]  /*09b0*/  @!P2 BRA `(.L_x_4) ;  /* 0x000000000008a947 */ /* 0x000fec0003800000 */
[----:B-12---:R-:W-:Y:S01]  /*09c0*/  UCGABAR_ARV ;  /* 0x00000000000079c7 */ /* 0x006fe20008000000 */
[----:B------:R-:W-:Y:S05]  /*09d0*/  BRA `(.L_x_5) ;  /* 0x0000000000047947 */ /* 0x000fea0003800000 */
.L_x_4:
[----:B-12---:R-:W-:Y:S01]  /*09e0*/  NOP ;  /* 0x0000000000007918 */ /* 0x006fe20000000000 */
.L_x_5:
[----:B------:R-:W1:Y:S01]  /*09f0*/  LDC R2, c[0x0][0x65c] ;  /* 0x00019700ff027b82 */ /* 0x000e620000000800 */
[----:B------:R-:W-:Y:S02]  /*0a00*/  IMAD.U32 R8, RZ, RZ, UR8 ;  /* 0x00000008ff087e24 */ /* 0x000fe4000f8e00ff */
[----:B------:R-:W-:Y:S01]  /*0a10*/  IMAD.MOV.U32 R9, RZ, RZ, RZ ;  /* 0x000000ffff097224 */ /* 0x000fe200078e00ff */
[----:B-1----:R-:W-:-:S04]  /*0a20*/  ISETP.NE.AND P1, PT, R2, 0x1, PT ;  /* 0x000000010200780c */ /* 0x002fc80003f25270 */
[----:B------:R-:W-:-:S09]  /*0a30*/  P2R R5, PR, RZ, 0x2 ;  /* 0x00000002ff057803 */ /* 0x000fd20000000000 */
[----:B------:R-:W1:Y:S01]  /*0a40*/  @P1 LDC R17, c[0x0][0x10] ;  /* 0x00000400ff111b82 */ /* 0x000e620000000800 */
[----:B------:R-:W-:Y:S02]  /*0a50*/  @P1 IMAD.MOV.U32 R5, RZ, RZ, RZ ;  /* 0x000000ffff051224 */ /* 0x000fe400078e00ff */
[----:B------:R-:W-:-:S05]  /*0a60*/  @P1 IMAD.MOV.U32 R13, RZ, RZ, RZ ;  /* 0x000000ffff0d1224 */ /* 0x000fca00078e00ff */
[----:B------:R-:W2:Y:S01]  /*0a70*/  @!P1 LDC R11, c[0x0][0xc] ;  /* 0x00000300ff0b9b82 */ /* 0x000ea20000000800 */
[----:B-1----:R-:W-:-:S04]  /*0a80*/  @P1 IMAD.WIDE.U32 R16, R17, UR8, R4 ;  /* 0x0000000811101c25 */ /* 0x002fc8000f8e0004 */
[----:B------:R-:W-:Y:S02]  /*0a90*/  @P1 IMAD.IADD R17, R17, 0x1, R13 ;  /* 0x0000000111111824 */ /* 0x000fe400078e020d */
[----:B--2---:R-:W-:-:S04]  /*0aa0*/  @!P1 IMAD.WIDE.U32 R8, R4, R11, R8 ;  /* 0x0000000b04089225 */ /* 0x004fc800078e0008 */
[----:B------:R-:W-:Y:S02]  /*0ab0*/  @!P1 IMAD.MOV.U32 R16, RZ, RZ, R8 ;  /* 0x000000ffff109224 */ /* 0x000fe400078e0008 */
[----:B------:R-:W-:Y:S01]  /*0ac0*/  @!P1 IMAD.MOV.U32 R17, RZ, RZ, R9 ;  /* 0x000000ffff119224 */ /* 0x000fe200078e0009 */
[----:B------:R-:W-:Y:S06]  /*0ad0*/  @!P2 BRA `(.L_x_6) ;  /* 0x00000000000ca947 */ /* 0x000fec0003800000 */
[----:B------:R-:W-:Y:S01]  /*0ae0*/  UCGABAR_WAIT ;  /* 0x0000000000007dc7 */ /* 0x000fe20008000000 */
[----:B------:R-:W-:Y:S01]  /*0af0*/  CCTL.IVALL ;  /* 0x00000000ff00798f */ /* 0x000fe20002000000 */
[----:B------:R-:W-:Y:S05]  /*0b00*/  BRA `(.L_x_7) ;  /* 0x0000000000047947 */ /* 0x000fea0003800000 */
.L_x_6:
[----:B------:R-:W-:Y:S06]  /*0b10*/  BAR.SYNC.DEFER_BLOCKING 0x0 ;  /* 0x0000000000007b1d */ /* 0x000fec0000010000 */
.L_x_7:
[----:B------:R-:W-:Y:S05]  /*0b20*/  @!P3 BRA `(.L_x_8) ;  /* 0x0000003c009cb947 */ /* 0x000fea0003800000 */
[----:B------:R-:W-:-:S13]  /*0b30*/  ISETP.GT.U32.AND P0, PT, R6, 0x1, PT ;  /* 0x000000010600780c */ /* 0x000fda0003f04070 */
[----:B0-----:R-:W-:Y:S05]  /*0b40*/  @P0 EXIT ;  /* 0x000000000000094d */ /* 0x001fea0003800000 */
[----:B------:R-:W-:Y:S01]  /*0b50*/  ULDC.64 UR4, c[0x0][0x650] ;  /* 0x0001940000047ab9 */ /* 0x000fe20000000a00 */
[----:B------:R-:W-:Y:S01]  /*0b60*/  PRMT R0, RZ, 0x7610, R0 ;  /* 0x00007610ff007816 */ /* 0x000fe20000000000 */
[----:B------:R-:W-:Y:S01]  /*0b70*/  IMAD.MOV.U32 R60, RZ, RZ, -0x1 ;  /* 0xffffffffff3c7424 */ /* 0x000fe200078e00ff */
[----:B------:R-:W-:Y:S01]  /*0b80*/  ISETP.GE.U32.AND P0, PT, R16, UR4, PT ;  /* 0x0000000410007c0c */ /* 0x000fe2000bf06070 */
[----:B------:R-:W-:Y:S02]  /*0b90*/  IMAD.MOV.U32 R61, RZ, RZ, -0x1 ;  /* 0xffffffffff3d7424 */ /* 0x000fe400078e00ff */
[----:B------:R-:W-:Y:S01]  /*0ba0*/  IMAD.MOV.U32 R59, RZ, RZ, -0x1 ;  /* 0xffffffffff3b7424 */ /* 0x000fe200078e00ff */
[----:B------:R-:W-:-:S13]  /*0bb0*/  ISETP.GE.U32.AND.EX P0, PT, R17, UR5, PT, P0 ;  /* 0x0000000511007c0c */ /* 0x000fda000bf06100 */
[----:B------:R-:W-:Y:S05]  /*0bc0*/  @P0 BRA `(.L_x_9) ;  /* 0x0000000400280947 */ /* 0x000fea0003800000 */
[----:B------:R-:W0:Y:S01]  /*0bd0*/  LDC.64 R20, c[0x0][0x628] ;  /* 0x00018a00ff147b82 */ /* 0x000e220000000a00 */
[----:B------:R-:W-:Y:S02]  /*0be0*/  IMAD.MOV.U32 R8, RZ, RZ, R16 ;  /* 0x000000ffff087224 */ /* 0x000fe400078e0010 */
[----:B------:R-:W-:-:S05]  /*0bf0*/  IMAD.MOV.U32 R9, RZ, RZ, R17 ;  /* 0x000000ffff097224 */ /* 0x000fca00078e0011 */
[----:B------:R-:W1:Y:S08]  /*0c00*/  LDC R0, c[0x0][0x630] ;  /* 0x00018c00ff007b82 */ /* 0x000e700000000800 */
[----:B------:R-:W2:Y:S01]  /*0c10*/  LDC.64 R26, c[0x0][0x620] ;  /* 0x00018800ff1a7b82 */ /* 0x000ea20000000a00 */
[----:B0-----:R-:W-:-:S04]  /*0c20*/  ISETP.NE.U32.AND P0, PT, R20, RZ, PT ;  /* 0x000000ff1400720c */ /* 0x001fc80003f05070 */
[----:B------:R-:W-:-:S13]  /*0c30*/  ISETP.NE.AND.EX P0, PT, R21, RZ, PT, P0 ;  /* 0x000000ff1500720c */ /* 0x000fda0003f05300 */
[----:B-12---:R-:W-:Y:S05]  /*0c40*/  @!P0 BRA `(.L_x_10) ;  /* 0x0000000000288947 */ /* 0x006fea0003800000 */
[----:B------:R-:W0:Y:S02]  /*0c50*/  LDC R13, c[0x0][0x634] ;  /* 0x00018d00ff0d7b82 */ /* 0x000e240000000800 */
[----:B0-----:R-:W-:-:S05]  /*0c60*/  IADD3 R13, P0, R16, R13, RZ ;  /* 0x0000000d100d7210 */ /* 0x001fca0007f1e0ff */
[----:B------:R-:W-:-:S04]  /*0c70*/  IMAD.X R15, RZ, RZ, R17, P0 ;  /* 0x000000ffff0f7224 */ /* 0x000fc800000e0611 */
[----:B------:R-:W-:-:S04]  /*0c80*/  IMAD.WIDE.U32 R8, R15, R20, RZ ;  /* 0x000000140f087225 */ /* 0x000fc800078e00ff */
[----:B------:R-:W-:-:S04]  /*0c90*/  IMAD.WIDE.U32 R10, P0, R13, R21, R8 ;  /* 0x000000150d0a7225 */ /* 0x000fc80007800008 */
[----:B------:R-:W-:-:S04]  /*0ca0*/  IMAD.WIDE.U32 R8, R13, R20, RZ ;  /* 0x000000140d087225 */ /* 0x000fc800078e00ff */
[----:B------:R-:W-:Y:S01]  /*0cb0*/  IMAD.X R13, RZ, RZ, RZ, P0 ;  /* 0x000000ffff0d7224 */ /* 0x000fe200000e06ff */
[----:B------:R-:W-:Y:S01]  /*0cc0*/  IADD3 RZ, P0, R9, R10, RZ ;  /* 0x0000000a09ff7210 */ /* 0x000fe20007f1e0ff */
[----:B------:R-:W-:-:S04]  /*0cd0*/  IMAD.MOV.U32 R12, RZ, RZ, R11 ;  /* 0x000000ffff0c7224 */ /* 0x000fc800078e000b */
[----:B------:R-:W-:-:S08]  /*0ce0*/  IMAD.WIDE.U32.X R8, R15, R21, R12, P0 ;  /* 0x000000150f087225 */ /* 0x000fd000000e040c */
.L_x_10:
[----:B------:R-:W0:Y:S01]  /*0cf0*/  LDC.64 R20, c[0x0][0x640] ;  /* 0x00019000ff147b82 */ /* 0x000e220000000a00 */
[--C-:B------:R-:W-:Y:S01]  /*0d00*/  SHF.R.U64 R59, R8, R0, R9.reuse ;  /* 0x00000000083b7219 */ /* 0x100fe20000001209 */
[----:B------:R-:W-:Y:S01]  /*0d10*/  IMAD R28, R7, R24, R4 ;  /* 0x00000018071c7224 */ /* 0x000fe200078e0204 */
[----:B------:R-:W-:Y:S01]  /*0d20*/  SHF.R.U32.HI R0, RZ, R0, R9 ;  /* 0x00000000ff007219 */ /* 0x000fe20000011609 */
[----:B------:R-:W-:Y:S01]  /*0d30*/  IMAD.MOV.U32 R25, RZ, RZ, 0x1 ;  /* 0x00000001ff197424 */ /* 0x000fe200078e00ff */
[----:B------:R-:W-:-:S03]  /*0d40*/  IADD3 R5, P0, RZ, -R59, RZ ;  /* 0x8000003bff057210 */ /* 0x000fc60007f1e0ff */
[----:B------:R-:W1:Y:S02]  /*0d50*/  LDC R6, c[0x0][0x618] ;  /* 0x00018600ff067b82 */ /* 0x000e640000000800 */
[----:B------:R-:W-:-:S04]  /*0d60*/  IMAD.X R9, RZ, RZ, ~R0, P0 ;  /* 0x000000ffff097224 */ /* 0x000fc800000e0e00 */
[-C--:B------:R-:W-:Y:S02]  /*0d70*/  IMAD R0, R9, R26.reuse, RZ ;  /* 0x0000001a09007224 */ /* 0x080fe400078e02ff */
[----:B------:R-:W2:Y:S01]  /*0d80*/  LDC R11, c[0x0][0x608] ;  /* 0x00018200ff0b7b82 */ /* 0x000ea20000000800 */
[----:B------:R-:W-:-:S04]  /*0d90*/  IMAD.WIDE.U32 R8, R5, R26, R16 ;  /* 0x0000001a05087225 */ /* 0x000fc800078e0010 */
[----:B------:R-:W-:-:S03]  /*0da0*/  IMAD R5, R5, R27, R0 ;  /* 0x0000001b05057224 */ /* 0x000fc600078e0200 */
[----:B------:R-:W3:Y:S01]  /*0db0*/  LDC R12, c[0x0][0x658] ;  /* 0x00019600ff0c7b82 */ /* 0x000ee20000000800 */
[----:B0-----:R-:W-:Y:S01]  /*0dc0*/  ISETP.NE.U32.AND P0, PT, R20, RZ, PT ;  /* 0x000000ff1400720c */ /* 0x001fe20003f05070 */
[----:B------:R-:W-:Y:S02]  /*0dd0*/  IMAD.IADD R5, R9, 0x1, R5 ;  /* 0x0000000109057824 */ /* 0x000fe400078e0205 */
[----:B------:R-:W-:Y:S01]  /*0de0*/  IMAD.MOV.U32 R9, RZ, RZ, -0x1 ;  /* 0xffffffffff097424 */ /* 0x000fe200078e00ff */
[----:B------:R-:W-:-:S03]  /*0df0*/  ISETP.NE.AND.EX P0, PT, R21, RZ, PT, P0 ;  /* 0x000000ff1500720c */ /* 0x000fc60003f05300 */
[----:B------:R-:W0:Y:S01]  /*0e00*/  LDC R15, c[0x0][0x600] ;  /* 0x00018000ff0f7b82 */ /* 0x000e220000000800 */
[-CC-:B-1----:R-:W-:Y:S02]  /*0e10*/  SHF.R.U64 R13, R8, R6.reuse, R5.reuse ;  /* 0x00000006080d7219 */ /* 0x182fe40000001205 */
[----:B------:R-:W-:-:S05]  /*0e20*/  SHF.R.U32.HI R0, RZ, R6, R5 ;  /* 0x00000006ff007219 */ /* 0x000fca0000011605 */
[----:B------:R-:W1:Y:S01]  /*0e30*/  LDC R14, c[0x0][0x648] ;  /* 0x00019200ff0e7b82 */ /* 0x000e620000000800 */
[-CC-:B--2---:R-:W-:Y:S02]  /*0e40*/  SHF.R.U64 R29, R13, R11.reuse, R0.reuse ;  /* 0x0000000b0d1d7219 */ /* 0x184fe40000001200 */
[----:B------:R-:W-:-:S05]  /*0e50*/  SHF.R.U32.HI R5, RZ, R11, R0 ;  /* 0x0000000bff057219 */ /* 0x000fca0000011600 */
[----:B------:R-:W2:Y:S01]  /*0e60*/  LDC R26, c[0x0][0x638] ;  /* 0x00018e00ff1a7b82 */ /* 0x000ea20000000800 */
[-CC-:B---3--:R-:W-:Y:S02]  /*0e70*/  SHF.R.U64 R24, R29, R12.reuse, R5.reuse ;  /* 0x0000000c1d187219 */ /* 0x188fe40000001205 */
[-C--:B------:R-:W-:Y:S02]  /*0e80*/  SHF.L.U32 R0, R9, R12.reuse, RZ ;  /* 0x0000000c09007219 */ /* 0x080fe400000006ff */
[----:B------:R-:W-:Y:S01]  /*0e90*/  SHF.R.U32.HI R5, RZ, R12, R5 ;  /* 0x0000000cff057219 */ /* 0x000fe20000011605 */
[----:B------:R-:W-:Y:S01]  /*0ea0*/  IMAD.MOV.U32 R4, RZ, RZ, R24 ;  /* 0x000000ffff047224 */ /* 0x000fe200078e0018 */
[----:B------:R-:W-:Y:S01]  /*0eb0*/  LOP3.LUT R10, RZ, R0, RZ, 0x33, !PT ;  /* 0x00000000ff0a7212 */ /* 0x000fe200078e33ff */
[----:B------:R-:W3:Y:S01]  /*0ec0*/  LDC R27, c[0x0][0x610] ;  /* 0x00018400ff1b7b82 */ /* 0x000ee20000000800 */
[----:B------:R-:W-:Y:S05]  /*0ed0*/  @!P0 BRA `(.L_x_11) ;  /* 0x0000000000288947 */ /* 0x000fea0003800000 */
[----:B------:R-:W4:Y:S02]  /*0ee0*/  LDC R9, c[0x0][0x64c] ;  /* 0x00019300ff097b82 */ /* 0x000f240000000800 */
[----:B----4-:R-:W-:-:S05]  /*0ef0*/  IADD3 R9, P0, R24, R9, RZ ;  /* 0x0000000918097210 */ /* 0x010fca0007f1e0ff */
        /* <DEDUP_REMOVED lines=8> */
.L_x_11:
[----:B-1----:R-:W-:Y:S01]  /*0f80*/  SHF.R.U64 R4, R4, R14, R5 ;  /* 0x0000000e04047219 */ /* 0x002fe20000001205 */
[----:B0-----:R-:W-:Y:S01]  /*0f90*/  VIADD R6, R15, 0xffffffff ;  /* 0xffffffff0f067836 */ /* 0x001fe20000000000 */
[----:B------:R-:W-:Y:S02]  /*0fa0*/  SHF.L.U32 R0, R25, R12, RZ ;  /* 0x0000000c19007219 */ /* 0x000fe400000006ff */
[----:B------:R-:W-:Y:S01]  /*0fb0*/  LOP3.LUT R5, R29, R10, RZ, 0xc0, !PT ;  /* 0x0000000a1d057212 */ /* 0x000fe200078ec0ff */
[----:B------:R-:W-:Y:S01]  /*0fc0*/  IMAD.MOV R7, RZ, RZ, -R4 ;  /* 0x000000ffff077224 */ /* 0x000fe200078e0a04 */
[----:B------:R-:W-:Y:S02]  /*0fd0*/  SEL R3, R3, R28, !P1 ;  /* 0x0000001c03037207 */ /* 0x000fe40004800000 */
[----:B------:R-:W-:Y:S01]  /*0fe0*/  LOP3.LUT R6, R13, R6, RZ, 0xc0, !PT ;  /* 0x000000060d067212 */ /* 0x000fe200078ec0ff */
[----:B------:R-:W-:Y:S02]  /*0ff0*/  IMAD R4, R0, R4, R5 ;  /* 0x0000000400047224 */ /* 0x000fe400078e0205 */
[----:B--2---:R-:W-:-:S02]  /*1000*/  IMAD R0, R7, R26, R24 ;  /* 0x0000001a07007224 */ /* 0x004fc400078e0218 */
[----:B---3--:R-:W-:Y:S02]  /*1010*/  IMAD R3, R4, R27, R3 ;  /* 0x0000001b04037224 */ /* 0x008fe400078e0203 */
[----:B------:R-:W-:Y:S02]  /*1020*/  IMAD R60, R0, R15, R6 ;  /* 0x0000000f003c7224 */ /* 0x000fe400078e0206 */
[----:B------:R-:W-:-:S03]  /*1030*/  IMAD.MOV.U32 R4, RZ, RZ, 0x1 ;  /* 0x00000001ff047424 */ /* 0x000fc600078e00ff */
[----:B------:R-:W-:Y:S02]  /*1040*/  SEL R61, R60, R3, !P1 ;  /* 0x000000033c3d7207 */ /* 0x000fe40004800000 */
[----:B------:R-:W-:Y:S02]  /*1050*/  PRMT R0, R4, 0x7610, R0 ;  /* 0x0000761004007816 */ /* 0x000fe40000000000 */
[----:B------:R-:W-:-:S07]  /*1060*/  SEL R60, R3, R60, !P1 ;  /* 0x0000003c033c7207 */ /* 0x000fce0004800000 */
.L_x_9:
[----:B------:R-:W-:-:S08]  /*1070*/  NOP ;  /* 0x0000000000007918 */ /* 0x000fd00000000000 */
[----:B------:R-:W0:Y:S02]  /*1080*/  USETMAXREG.TRY_ALLOC.CTAPOOL UP0, 0xe8 ;  /* 0x000000e8000079c8 */ /* 0x000e240008000600 */
[----:B0-----:R-:W-:-:S13]  /*1090*/  PLOP3.LUT P0, PT, PT, PT, UP0, 0x80, 0x0 ;  /* 0x000000000000781c */ /* 0x001fda0003f0f008 */
[----:B------:R-:W-:Y:S05]  /*10a0*/  @!P0 BRA `(.L_x_9) ;  /* 0xfffffffc00f08947 */ /* 0x000fea000383ffff */
[----:B------:R-:W-:Y:S01]  /*10b0*/  ULDC.64 UR4, c[0x0][0x598] ;  /* 0x0001660000047ab9 */ /* 0x000fe20000000a00 */
[----:B------:R-:W-:Y:S01]  /*10c0*/  ULDC.64 UR36, c[0x0][0x208] ;  /* 0x0000820000247ab9 */ /* 0x000fe20000000a00 */
[----:B------:R-:W-:-:S04]  /*10d0*/  ISETP.NE.U32.AND P0, PT, RZ, UR4, PT ;  /* 0x00000004ff007c0c */ /* 0x000fc8000bf05070 */
[----:B------:R-:W-:-:S13]  /*10e0*/  ISETP.NE.AND.EX P0, PT, RZ, UR5, PT, P0 ;  /* 0x00000005ff007c0c */ /* 0x000fda000bf05300 */
[----:B------:R-:W-:Y:S05]  /*10f0*/  @!P0 BRA `(.L_x_12) ;  /* 0x00000000001c8947 */ /* 0x000fea0003800000 */
[----:B------:R-:W0:Y:S02]  /*1100*/  LDC.64 R4, c[0x0][0x598] ;  /* 0x00016600ff047b82 */ /* 0x000e240000000a00 */
[----:B0-----:R-:W2:Y:S02]  /*1110*/  LDG.E.64 R4, desc[UR36][R4.64] ;  /* 0x0000002404047981 */ /* 0x001ea4000c1e1b00 */
[----:B--2---:R-:W-:-:S04]  /*1120*/  ISETP.NE.U32.AND P0, PT, R4, RZ, PT ;  /* 0x000000ff0400720c */ /* 0x004fc80003f05070 */
[----:B------:R-:W-:-:S13]  /*1130*/  ISETP.NE.AND.EX P0, PT, R5, RZ, PT, P0 ;  /* 0x000000ff0500720c */ /* 0x000fda0003f05300 */
[----:B------:R-:W-:Y:S05]  /*1140*/  @!P0 BRA `(.L_x_12) ;  /* 0x0000000000088947 */ /* 0x000fea0003800000 */
[----:B------:R0:W5:Y:S01]  /*1150*/  LD.E R56, desc[UR36][R4.64] ;  /* 0x0000002404387980 */ /* 0x000162000c101900 */
[----:B------:R-:W-:Y:S05]  /*1160*/  BRA `(.L_x_13) ;  /* 0x0000000000247947 */ /* 0x000fea0003800000 */
.L_x_12:
[----:B------:R-:W-:Y:S02]  /*1170*/  ULDC.64 UR4, c[0x0][0x588] ;  /* 0x0001620000047ab9 */ /* 0x000fe40000000a00 */
[----:B------:R-:W-:-:S04]  /*1180*/  ISETP.NE.U32.AND P0, PT, RZ, UR4, PT ;  /* 0x00000004ff007c0c */ /* 0x000fc8000bf05070 */
[----:B------:R-:W-:-:S13]  /*1190*/  ISETP.NE.AND.EX P0, PT, RZ, UR5, PT, P0 ;  /* 0x00000005ff007c0c */ /* 0x000fda000bf05300 */
[----:B------:R-:W-:Y:S05]  /*11a0*/  @!P0 BRA `(.L_x_14) ;  /* 0x00000000000c8947 */ /* 0x000fea0003800000 */
[----:B------:R-:W0:Y:S02]  /*11b0*/  LDC.64 R56, c[0x0][0x588] ;  /* 0x00016200ff387b82 */ /* 0x000e240000000a00 */
[----:B0-----:R1:W5:Y:S01]  /*11c0*/  LDG.E R56, desc[UR36][R56.64] ;  /* 0x0000002438387981 */ /* 0x001362000c1e1900 */
[----:B------:R-:W-:Y:S05]  /*11d0*/  BRA `(.L_x_13) ;  /* 0x0000000000087947 */ /* 0x000fea0003800000 */
.L_x_14:
[----:B------:R-:W-:Y:S02]  /*11e0*/  ULDC UR4, c[0x0][0x580] ;  /* 0x0001600000047ab9 */ /* 0x000fe40000000800 */
[----:B------:R-:W-:-:S07]  /*11f0*/  IMAD.U32 R56, RZ, RZ, UR4 ;  /* 0x00000004ff387e24 */ /* 0x000fce000f8e00ff */
.L_x_13:
[----:B------:R-:W-:Y:S02]  /*1200*/  ULDC.64 UR4, c[0x0][0x5a0] ;  /* 0x0001680000047ab9 */ /* 0x000fe40000000a00 */
[----:B------:R-:W-:-:S04]  /*1210*/  ISETP.NE.U32.AND P0, PT, RZ, UR4, PT ;  /* 0x00000004ff007c0c */ /* 0x000fc8000bf05070 */
[----:B------:R-:W-:-:S13]  /*1220*/  ISETP.NE.AND.EX P0, PT, RZ, UR5, PT, P0 ;  /* 0x00000005ff007c0c */ /* 0x000fda000bf05300 */
[----:B------:R-:W-:Y:S05]  /*1230*/  @!P0 BRA `(.L_x_15) ;  /* 0x00000000001c8947 */ /* 0x000fea0003800000 */
[----:B0-----:R-:W0:Y:S02]  /*1240*/  LDC.64 R4, c[0x0][0x5a0] ;  /* 0x00016800ff047b82 */ /* 0x001e240000000a00 */
[----:B0-----:R-:W2:Y:S02]  /*1250*/  LDG.E.64 R4, desc[UR36][R4.64] ;  /* 0x0000002404047981 */ /* 0x001ea4000c1e1b00 */
[----:B--2---:R-:W-:-:S04]  /*1260*/  ISETP.NE.U32.AND P0, PT, R4, RZ, PT ;  /* 0x000000ff0400720c */ /* 0x004fc80003f05070 */
[----:B------:R-:W-:-:S13]  /*1270*/  ISETP.NE.AND.EX P0, PT, R5, RZ, PT, P0 ;  /* 0x000000ff0500720c */ /* 0x000fda0003f05300 */
[----:B------:R-:W-:Y:S05]  /*1280*/  @!P0 BRA `(.L_x_15) ;  /* 0x0000000000088947 */ /* 0x000fea0003800000 */
[----:B-1----:R0:W5:Y:S01]  /*1290*/  LD.E R57, desc[UR36][R4.64] ;  /* 0x0000002404397980 */ /* 0x002162000c101900 */
[----:B------:R-:W-:Y:S05]  /*12a0*/  BRA `(.L_x_16) ;  /* 0x0000000000247947 */ /* 0x000fea0003800000 */
.L_x_15:
[----:B------:R-:W-:Y:S02]  /*12b0*/  ULDC.64 UR4, c[0x0][0x590] ;  /* 0x0001640000047ab9 */ /* 0x000fe40000000a00 */
[----:B------:R-:W-:-:S04]  /*12c0*/  ISETP.NE.U32.AND P0, PT, RZ, UR4, PT ;  /* 0x00000004ff007c0c */ /* 0x000fc8000bf05070 */
[----:B------:R-:W-:-:S13]  /*12d0*/  ISETP.NE.AND.EX P0, PT, RZ, UR5, PT, P0 ;  /* 0x00000005ff007c0c */ /* 0x000fda000bf05300 */
[----:B------:R-:W-:Y:S05]  /*12e0*/  @!P0 BRA `(.L_x_17) ;  /* 0x00000000000c8947 */ /* 0x000fea0003800000 */
[----:B0-----:R-:W1:Y:S02]  /*12f0*/  LDC.64 R4, c[0x0][0x590] ;  /* 0x00016400ff047b82 */ /* 0x001e640000000a00 */
[----:B-1----:R1:W5:Y:S01]  /*1300*/  LDG.E R57, desc[UR36][R4.64] ;  /* 0x0000002404397981 */ /* 0x002362000c1e1900 */
[----:B------:R-:W-:Y:S05]  /*1310*/  BRA `(.L_x_16) ;  /* 0x0000000000087947 */ /* 0x000fea0003800000 */
.L_x_17:
[----:B------:R-:W-:Y:S02]  /*1320*/  ULDC UR4, c[0x0][0x584] ;  /* 0x0001610000047ab9 */ /* 0x000fe40000000800 */
[----:B-1----:R-:W-:-:S07]  /*1330*/  IMAD.U32 R57, RZ, RZ, UR4 ;  /* 0x00000004ff397e24 */ /* 0x002fce000f8e00ff */
.L_x_16:
[----:B------:R-:W-:-:S13]  /*1340*/  LOP3.LUT P0, RZ, R0, 0xff, RZ, 0xc0, !PT ;  /* 0x000000ff00ff7812 */ /* 0x000fda000780c0ff */
[----:B------:R-:W-:Y:S05]  /*1350*/  @!P0 EXIT ;  /* 0x000000000000894d */ /* 0x000fea0003800000 */
[----:B------:R-:W-:Y:S01]  /*1360*/  ULDC UR4, c[0x0][0x28c] ;  /* 0x0000a30000047ab9 */ /* 0x000fe20000000800 */
[----:B------:R-:W-:Y:S01]  /*1370*/  LOP3.LUT R58, R19, 0x1, RZ, 0xfc, !PT ;  /* 0x00000001133a7812 */ /* 0x000fe200078efcff */
[----:B------:R-:W-:Y:S01]  /*1380*/  UIADD3 UR4, UR4, 0x1f, URZ ;  /* 0x0000001f04047890 */ /* 0x000fe2000fffe03f */
[----:B------:R-:W-:Y:S01]  /*1390*/  UMOV UR38, URZ ;  /* 0x0000003f00267c82 */ /* 0x000fe20008000000 */
[----:B------:R-:W-:Y:S02]  /*13a0*/  UMOV UR39, URZ ;  /* 0x0000003f00277c82 */ /* 0x000fe40008000000 */
[----:B------:R-:W-:-:S04]  /*13b0*/  USHF.R.S32.HI UR5, URZ, 0x1f, UR4 ;  /* 0x0000001f3f057899 */ /* 0x000fc80008011404 */
[----:B------:R-:W-:-:S04]  /*13c0*/  ULEA.HI UR5, UR5, UR4, URZ, 0x5 ;  /* 0x0000000405057291 */ /* 0x000fc8000f8f283f */
[----:B------:R-:W-:-:S12]  /*13d0*/  USHF.R.S32.HI UR40, URZ, 0x5, UR5 ;  /* 0x000000053f287899 */ /* 0x000fd80008011405 */
.L_x_101:
[----:B------:R-:W-:Y:S01]  /*13e0*/  LOP3.LUT R0, R18, 0x80, RZ, 0xc0, !PT ;  /* 0x0000008012007812 */ /* 0x000fe200078ec0ff */
[----:B--2---:R-:W2:Y:S01]  /*13f0*/  S2UR UR7, SR_CgaCtaId ;  /* 0x00000000000779c3 */ /* 0x004ea20000008800 */
[----:B------:R-:W-:Y:S02]  /*1400*/  UMOV UR6, 0x400 ;  /* 0x0000040000067882 */ /* 0x000fe40000000000 */
[----:B------:R-:W-:-:S06]  /*1410*/  SHF.R.U32.HI R0, RZ, 0x7, R0 ;  /* 0x00000007ff007819 */ /* 0x000fcc0000011600 */
[----:B---3--:R-:W3:Y:S01]  /*1420*/  SHFL.IDX PT, R0, R0, RZ, 0x1f ;  /* 0x00001fff00007589 */ /* 0x008ee200000e0000 */
[----:B--2---:R-:W-:Y:S01]  /*1430*/  ULEA UR6, UR7, UR6, 0x18 ;  /* 0x0000000607067291 */ /* 0x004fe2000f8ec03f */
[----:B---3--:R-:W-:-:S13]  /*1440*/  R2UR UR4, R0 ;  /* 0x00000000000472ca */ /* 0x008fda00000e0000 */
[----:B------:R-:W-:-:S04]  /*1450*/  ULEA.HI UR5, UR4, UR4, URZ, 0x1 ;  /* 0x0000000404057291 */ /* 0x000fc8000f8f083f */
[----:B------:R-:W-:-:S04]  /*1460*/  ULOP3.LUT UR5, UR5, 0xffffe, URZ, 0xc0, !UPT ;  /* 0x000ffffe05057892 */ /* 0x000fc8000f8ec03f */
[----:B------:R-:W-:-:S03]  /*1470*/  UIADD3 UR5, UR4, -UR5, URZ ;  /* 0x8000000504057290 */ /* 0x000fc6000fffe03f */
[----:B------:R-:W-:Y:S01]  /*1480*/  ULDC UR4, c[0x0][0x28c] ;  /* 0x0000a30000047ab9 */ /* 0x000fe20000000800 */
[----:B------:R-:W-:Y:S01]  /*1490*/  ULEA UR5, UR5, UR6, 0xc ;  /* 0x0000000605057291 */ /* 0x000fe2000f8e603f */
[----:B------:R-:W-:-:S03]  /*14a0*/  ISETP.LT.AND P0, PT, RZ, UR4, PT ;  /* 0x00000004ff007c0c */ /* 0x000fc6000bf01270 */
[----:B------:R-:W-:-:S04]  /*14b0*/  UIADD3 UR5, UR5, 0x200, URZ ;  /* 0x0000020005057890 */ /* 0x000fc8000fffe03f */
[----:B------:R-:W-:-:S04]  /*14c0*/  USHF.R.U32.HI UR5, URZ, 0x4, UR5 ;  /* 0x000000043f057899 */ /* 0x000fc80008011605 */
[----:B------:R-:W-:Y:S02]  /*14d0*/  ULOP3.LUT UR41, UR5, 0x3fff, URZ, 0xc0, !UPT ;  /* 0x00003fff05297892 */ /* 0x000fe4000f8ec03f */
[----:B01---5:R-:W-:Y:S10]  /*14e0*/  @P0 BRA `(.L_x_18) ;  /* 0x0000000000400947 */ /* 0x023ff40003800000 */
[----:B------:R-:W-:Y:S01]  /*14f0*/  MOV R0, 0x0 ;  /* 0x0000000000007802 */ /* 0x000fe20000000f00 */
[----:B------:R-:W-:Y:S01]  /*1500*/  ULDC.64 UR4, c[0x4][0x68] ;  /* 0x01001a0000047ab9 */ /* 0x000fe20000000a00 */
[----:B------:R-:W-:Y:S01]  /*1510*/  ULDC.64 UR6, c[0x4][0x8] ;  /* 0x0100020000067ab9 */ /* 0x000fe20000000a00 */
[----:B01----:R-:W-:Y:S01]  /*1520*/  IMAD.U32 R4, RZ, RZ, UR4 ;  /* 0x00000004ff047e24 */ /* 0x003fe2000f8e00ff */
[----:B------:R0:W1:Y:S01]  /*1530*/  LDC.64 R14, c[0x4][R0] ;  /* 0x01000000000e7b82 */ /* 0x0000620000000a00 */
[----:B------:R-:W-:Y:S01]  /*1540*/  IMAD.U32 R5, RZ, RZ, UR5 ;  /* 0x00000005ff057e24 */ /* 0x000fe2000f8e00ff */
[----:B------:R-:W-:Y:S01]  /*1550*/  ULDC.64 UR4, c[0x4][0x70] ;  /* 0x01001c0000047ab9 */ /* 0x000fe20000000a00 */
[----:B------:R-:W-:Y:S02]  /*1560*/  IMAD.U32 R10, RZ, RZ, UR6 ;  /* 0x00000006ff0a7e24 */ /* 0x000fe4000f8e00ff */
[----:B------:R-:W-:Y:S02]  /*1570*/  IMAD.U32 R6, RZ, RZ, UR4 ;  /* 0x00000004ff067e24 */ /* 0x000fe4000f8e00ff */
[----:B------:R-:W-:-:S02]  /*1580*/  IMAD.U32 R7, RZ, RZ, UR5 ;  /* 0x00000005ff077e24 */ /* 0x000fc4000f8e00ff */
[----:B------:R-:W-:Y:S02]  /*1590*/  IMAD.U32 R11, RZ, RZ, UR7 ;  /* 0x00000007ff0b7e24 */ /* 0x000fe4000f8e00ff */
[----:B------:R-:W-:Y:S02]  /*15a0*/  IMAD.MOV.U32 R8, RZ, RZ, 0x1e1 ;  /* 0x000001e1ff087424 */ /* 0x000fe400078e00ff */
[----:B------:R-:W-:Y:S02]  /*15b0*/  IMAD.MOV.U32 R12, RZ, RZ, 0x1 ;  /* 0x00000001ff0c7424 */ /* 0x000fe400078e00ff */
[----:B0-----:R-:W-:-:S07]  /*15c0*/  IMAD.MOV.U32 R13, RZ, RZ, RZ ;  /* 0x000000ffff0d7224 */ /* 0x001fce00078e00ff */
[----:B------:R-:W-:-:S07]  /*15d0*/  LEPC R20, `(.L_x_18) ;  /* 0x000000001014794e */ /* 0x000fce0000000000 */
[----:B-1---5:R-:W-:Y:S05]  /*15e0*/  CALL.ABS.NOINC R14 ;  /* 0x000000000e007343 */ /* 0x022fea0003c00000 */
.L_x_18:
[----:B------:R-:W-:-:S13]  /*15f0*/  ISETP.NE.AND P0, PT, R58, 0x3, PT ;  /* 0x000000033a00780c */ /* 0x000fda0003f05270 */
[----:B------:R-:W-:Y:S05]  /*1600*/  @!P0 BRA `(.L_x_19) ;  /* 0x0000000000048947 */ /* 0x000fea0003800000 */
[----:B------:R-:W-:Y:S01]  /*1610*/  BPT.TRAP 0x1 ;  /* 0x000000040000795c */ /* 0x000fe20000300000 */
.L_x_19:
[----:B------:R-:W2:Y:S01]  /*1620*/  S2UR UR5, SR_CgaCtaId ;  /* 0x00000000000579c3 */ /* 0x000ea20000008800 */
[----:B------:R-:W-:Y:S01]  /*1630*/  UMOV UR4, 0x400 ;  /* 0x0000040000047882 */ /* 0x000fe20000000000 */
[----:B------:R-:W-:Y:S02]  /*1640*/  IMAD.U32 R0, RZ, RZ, UR38 ;  /* 0x00000026ff007e24 */ /* 0x000fe4000f8e00ff */
[----:B------:R-:W-:-:S03]  /*1650*/  IMAD.U32 R3, RZ, RZ, UR39 ;  /* 0x00000027ff037e24 */ /* 0x000fc6000f8e00ff */
[----:B------:R-:W-:Y:S01]  /*1660*/  SHF.L.U32 R0, R0, 0x1f, RZ ;  /* 0x0000001f00007819 */ /* 0x000fe200000006ff */
[----:B--2---:R-:W-:-:S06]  /*1670*/  ULEA UR4, UR5, UR4, 0x18 ;  /* 0x0000000405047291 */ /* 0x004fcc000f8ec03f */
[----:B------:R-:W-:-:S04]  /*1680*/  IMAD.U32 R6, RZ, RZ, UR4 ;  /* 0x00000004ff067e24 */ /* 0x000fc8000f8e00ff */
[----:B------:R-:W-:-:S04]  /*1690*/  IMAD R3, R3, 0x8, R6 ;  /* 0x0000000803037824 */ /* 0x000fc800078e0206 */
[----:B------:R2:W3:Y:S01]  /*16a0*/  SYNCS.PHASECHK.TRANS64.TRYWAIT P1, [R3+URZ], R0 ;  /* 0x00000000030075a7 */ /* 0x0004e2000802017f */
[----:B------:R-:W-:Y:S05]  /*16b0*/  @!P0 BRA `(.L_x_20) ;  /* 0x0000000000048947 */ /* 0x000fea0003800000 */
[----:B------:R-:W-:Y:S01]  /*16c0*/  BPT.TRAP 0x1 ;  /* 0x000000040000795c */ /* 0x000fe20000300000 */
.L_x_20:
[----:B---3--:R-:W-:Y:S05]  /*16d0*/  @P1 BRA `(.L_x_21) ;  /* 0x0000000000081947 */ /* 0x008fea0003800000 */
[----:B------:R-:W3:Y:S02]  /*16e0*/  SYNCS.PHASECHK.TRANS64.TRYWAIT P1, [R3+URZ], R0 ;  /* 0x00000000030075a7 */ /* 0x000ee4000802017f */
[----:B---3--:R-:W-:Y:S05]  /*16f0*/  @!P1 BRA `(.L_x_22) ;  /* 0x00000050000c9947 */ /* 0x008fea0003800000 */
.L_x_21:
[----:B------:R-:W-:-:S04]  /*1700*/  UISETP.LT.AND UP0, UPT, UR40, 0x1, UPT ;  /* 0x000000012800788c */ /* 0x000fc8000bf01270 */
[----:B------:R-:W-:-:S06]  /*1710*/  USEL UR4, UR40, 0x1, UP0 ;  /* 0x0000000128047887 */ /* 0x000fcc0008000000 */
[----:B--23--:R-:W-:Y:S01]  /*1720*/  IMAD.U32 R0, RZ, RZ, UR4 ;  /* 0x00000004ff007e24 */ /* 0x00cfe2000f8e00ff */
[----:B------:R-:W-:Y:S05]  /*1730*/  WARPSYNC.ALL ;  /* 0x0000000000007948 */ /* 0x000fea0003800000 */
[----:B------:R-:W-:-:S04]  /*1740*/  IADD3 R0, -R0, UR40, RZ ;  /* 0x0000002800007c10 */ /* 0x000fc8000fffe1ff */
[----:B------:R-:W-:Y:S02]  /*1750*/  ISETP.GE.AND P1, PT, R0, 0x1, PT ;  /* 0x000000010000780c */ /* 0x000fe40003f26270 */
[----:B------:R-:W-:Y:S01]  /*1760*/  R2UR UR4, R6 ;  /* 0x00000000060472ca */ /* 0x000fe200000e0000 */
[----:B------:R-:W-:Y:S01]  /*1770*/  ULOP3.LUT UR41, UR41, 0x10000, URZ, 0xfc, !UPT ;  /* 0x0001000029297892 */ /* 0x000fe2000f8efc3f */
[----:B------:R-:W-:Y:S01]  /*1780*/  WARPGROUP.ARRIVE ;  /* 0x00000000000079c5 */ /* 0x000fe20000000000 */
[----:B------:R-:W-:Y:S01]  /*1790*/  UMOV UR5, 0x80000020 ;  /* 0x8000002000057882 */ /* 0x000fe20000000000 */
[----:B------:R-:W-:-:S09]  /*17a0*/  UMOV UR7, 0x80000020 ;  /* 0x8000002000077882 */ /* 0x000fd20000000000 */
[----:B------:R-:W-:-:S04]  /*17b0*/  UIADD3 UR4, UR4, 0x24200, URZ ;  /* 0x0002420004047890 */ /* 0x000fc8000fffe03f */
[----:B------:R-:W-:-:S04]  /*17c0*/  USHF.R.U32.HI UR4, URZ, 0x4, UR4 ;  /* 0x000000043f047899 */ /* 0x000fc80008011604 */
[----:B------:R-:W-:-:S04]  /*17d0*/  ULOP3.LUT UR4, UR4, 0x3fff, URZ, 0xc0, !UPT ;  /* 0x00003fff04047892 */ /* 0x000fc8000f8ec03f */
[----:B------:R-:W-:Y:S02]  /*17e0*/  ULOP3.LUT UR9, UR4, 0x10000, URZ, 0xfc, !UPT ;  /* 0x0001000004097892 */ /* 0x000fe4000f8efc3f */
[----:B------:R-:W-:Y:S02]  /*17f0*/  ULEA UR4, UR39, UR41, 0x9 ;  /* 0x0000002927047291 */ /* 0x000fe4000f8e483f */
[----:B------:R-:W-:-:S09]  /*1800*/  ULEA UR6, UR39, UR9, 0x8 ;  /* 0x0000000927067291 */ /* 0x000fd2000f8e403f */
[----:B------:R-:W-:Y:S01]  /*1810*/  HGMMA.64x64x16.F32 R24, gdesc[UR4], RZ, !UPT, gsb0 ;  /* 0x00e00000041879f0 */ /* 0x000fe2000c0008ff */
[----:B------:R-:W-:Y:S02]  /*1820*/  UIADD3 UR4, UR4, 0x2, URZ ;  /* 0x0000000204047890 */ /* 0x000fe4000fffe03f */
[----:B------:R-:W-:Y:S01]  /*1830*/  UIADD3 UR6, UR6, 0x2, URZ ;  /* 0x0000000206067890 */ /* 0x000fe2000fffe03f */
[----:B------:R-:W-:Y:S01]  /*1840*/  UMOV UR5, 0x80000020 ;  /* 0x8000002000057882 */ /* 0x000fe20000000000 */
[----:B------:R-:W-:Y:S01]  /*1850*/  UMOV UR7, 0x80000020 ;  /* 0x8000002000077882 */ /* 0x000fe20000000000 */
[----:B------:R-:W-:Y:S02]  /*1860*/  WARPGROUP.DEPBAR.LE gsb0, 0x0 ;  /* 0x00008000000079c5 */ /* 0x000fe40000010000 */
[----:B------:R-:W-:-:S06]  /*1870*/  WARPGROUP.ARRIVE ;  /* 0x00000000000079c5 */ /* 0x000fcc0000000000 */
[----:B------:R-:W-:Y:S03]  /*1880*/  HGMMA.64x64x16.F32 R24, gdesc[UR4], R24, gsb0 ;  /* 0x00e00000041879f0 */ /* 0x000fe60008000818 */
[----:B------:R-:W-:Y:S02]  /*1890*/  WARPGROUP.DEPBAR.LE gsb0, 0x0 ;  /* 0x00008000000079c5 */ /* 0x000fe40000010000 */
[----:B------:R-:W-:Y:S05]  /*18a0*/  @!P1 BRA `(.L_x_23) ;  /* 0x0000000000e49947 */ /* 0x000fea0003800000 */
[----:B------:R-:W-:Y:S02]  /*18b0*/  UIADD3 UR4, UR39, 0x1, URZ ;  /* 0x0000000127047890 */ /* 0x000fe4000fffe03f */
[----:B------:R-:W-:Y:S02]  /*18c0*/  IMAD.U32 R3, RZ, RZ, UR39 ;  /* 0x00000027ff037e24 */ /* 0x000fe4000f8e00ff */
[----:B------:R-:W-:-:S04]  /*18d0*/  UISETP.NE.AND UP0, UPT, UR4, 0x12, UPT ;  /* 0x000000120400788c */ /* 0x000fc8000bf05270 */
[----:B------:R-:W-:Y:S02]  /*18e0*/  USEL UR5, URZ, 0x1, UP0 ;  /* 0x000000013f057887 */ /* 0x000fe40008000000 */
[----:B------:R-:W-:Y:S02]  /*18f0*/  USEL UR8, UR4, URZ, UP0 ;  /* 0x0000003f04087287 */ /* 0x000fe40008000000 */
[----:B------:R-:W-:-:S06]  /*1900*/  ULOP3.LUT UR5, UR38, UR5, URZ, 0x3c, !UPT ;  /* 0x0000000526057292 */ /* 0x000fcc000f8e3c3f */
[----:B------:R-:W-:-:S07]  /*1910*/  IMAD.U32 R7, RZ, RZ, UR5 ;  /* 0x00000005ff077e24 */ /* 0x000fce000f8e00ff */
.L_x_30:
[----:B------:R-:W-:Y:S05]  /*1920*/  @!P0 BRA `(.L_x_24) ;  /* 0x0000000000048947 */ /* 0x000fea0003800000 */
[----:B------:R-:W-:Y:S01]  /*1930*/  BPT.TRAP 0x1 ;  /* 0x000000040000795c */ /* 0x000fe20000300000 */
.L_x_24:
[----:B------:R-:W2:Y:S01]  /*1940*/  S2UR UR5, SR_CgaCtaId ;  /* 0x00000000000579c3 */ /* 0x000ea20000008800 */
[----:B------:R-:W-:Y:S01]  /*1950*/  UMOV UR4, 0x400 ;  /* 0x0000040000047882 */ /* 0x000fe20000000000 */
[----:B01----:R-:W-:Y:S01]  /*1960*/  IMAD.U32 R5, RZ, RZ, UR8 ;  /* 0x00000008ff057e24 */ /* 0x003fe2000f8e00ff */
[----:B------:R-:W-:Y:S01]  /*1970*/  SHF.L.U32 R4, R7, 0x1f, RZ ;  /* 0x0000001f07047819 */ /* 0x000fe200000006ff */
[----:B--2---:R-:W-:-:S06]  /*1980*/  ULEA UR4, UR5, UR4, 0x18 ;  /* 0x0000000405047291 */ /* 0x004fcc000f8ec03f */
[----:B------:R-:W-:-:S04]  /*1990*/  IMAD.U32 R6, RZ, RZ, UR4 ;  /* 0x00000004ff067e24 */ /* 0x000fc8000f8e00ff */
[----:B------:R-:W-:-:S04]  /*19a0*/  IMAD R5, R5, 0x8, R6 ;  /* 0x0000000805057824 */ /* 0x000fc800078e0206 */
[----:B------:R0:W1:Y:S01]  /*19b0*/  SYNCS.PHASECHK.TRANS64.TRYWAIT P1, [R5+URZ], R4 ;  /* 0x00000004050075a7 */ /* 0x000062000802017f */
[----:B------:R-:W-:Y:S05]  /*19c0*/  @!P0 BRA `(.L_x_25) ;  /* 0x0000000000048947 */ /* 0x000fea0003800000 */
[----:B------:R-:W-:Y:S01]  /*19d0*/  BPT.TRAP 0x1 ;  /* 0x000000040000795c */ /* 0x000fe20000300000 */
.L_x_25:
[----:B-1----:R-:W-:Y:S05]  /*19e0*/  @P1 BRA `(.L_x_26) ;  /* 0x0000000000081947 */ /* 0x002fea0003800000 */
[----:B------:R-:W1:Y:S02]  /*19f0*/  SYNCS.PHASECHK.TRANS64.TRYWAIT P1, [R5+URZ], R4 ;  /* 0x00000004050075a7 */ /* 0x000e64000802017f */
[----:B-1----:R-:W-:Y:S05]  /*1a00*/  @!P1 BRA `(.L_x_27) ;  /* 0x0000004c005c9947 */ /* 0x002fea0003800000 */
.L_x_26:
[----:B------:R-:W-:Y:S01]  /*1a10*/  ULEA UR4, UR8, UR41, 0x9 ;  /* 0x0000002908047291 */ /* 0x000fe2000f8e483f */
[----:B------:R-:W-:Y:S01]  /*1a20*/  WARPGROUP.ARRIVE ;  /* 0x00000000000079c5 */ /* 0x000fe20000000000 */
[----:B------:R-:W-:Y:S01]  /*1a30*/  ULEA UR6, UR8, UR9, 0x8 ;  /* 0x0000000908067291 */ /* 0x000fe2000f8e403f */
[----:B------:R-:W-:Y:S01]  /*1a40*/  UMOV UR5, 0x80000020 ;  /* 0x8000002000057882 */ /* 0x000fe20000000000 */
[----:B------:R-:W-:-:S07]  /*1a50*/  UMOV UR7, 0x80000020 ;  /* 0x8000002000077882 */ /* 0x000fce0000000000 */
[----:B------:R-:W-:Y:S01]  /*1a60*/  HGMMA.64x64x16.F32 R24, gdesc[UR4], R24, gsb0 ;  /* 0x00e00000041879f0 */ /* 0x000fe20008000818 */
        /* <DEDUP_REMOVED lines=9> */
[----:B------:R-:W-:Y:S01]  /*1b00*/  BPT.TRAP 0x1 ;  /* 0x000000040000795c */ /* 0x000fe20000300000 */
.L_x_28:
[----:B------:R-:W-:-:S13]  /*1b10*/  ISETP.NE.AND P1, PT, R23, RZ, PT ;  /* 0x000000ff1700720c */ /* 0x000fda0003f25270 */
[----:B01----:R-:W-:-:S04]  /*1b20*/  @P1 IMAD R4, R3, 0x8, R6 ;  /* 0x0000000803041824 */ /* 0x003fc800078e0206 */
[----:B------:R-:W-:-:S05]  /*1b30*/  @P1 VIADD R5, R4, 0x90 ;  /* 0x0000009004051836 */ /* 0x000fca0000000000 */
[----:B------:R-:W-:-:S04]  /*1b40*/  @P1 PRMT R5, R22, 0x654, R5 ;  /* 0x0000065416051816 */ /* 0x000fc80000000005 */
[----:B------:R0:W-:Y:S01]  /*1b50*/  @P1 SYNCS.ARRIVE.TRANS64.RED.A1T0 RZ, [R5+URZ], RZ ;  /* 0x000000ff05ff19a7 */ /* 0x0001e2000810043f */
[----:B------:R-:W-:-:S13]  /*1b60*/  ISETP.GT.U32.AND P1, PT, R19, 0x1, PT ;  /* 0x000000011300780c */ /* 0x000fda0003f24070 */
[----:B0-----:R-:W-:Y:S05]  /*1b70*/  @P1 BRA `(.L_x_29) ;  /* 0x0000000000041947 */ /* 0x001fea0003800000 */
[----:B------:R-:W-:Y:S01]  /*1b80*/  BPT.TRAP 0x1 ;  /* 0x000000040000795c */ /* 0x000fe20000300000 */
.L_x_29:
[----:B------:R-:W-:Y:S01]  /*1b90*/  UIADD3 UR8, UR8, 0x1, URZ ;  /* 0x0000000108087890 */ /* 0x000fe2000fffe03f */
[C---:B------:R-:W-:Y:S01]  /*1ba0*/  ISETP.GT.AND P2, PT, R0.reuse, 0x1, PT ;  /* 0x000000010000780c */ /* 0x040fe20003f44270 */
[----:B------:R-:W-:Y:S02]  /*1bb0*/  VIADD R3, R3, 0x1 ;  /* 0x0000000103037836 */ /* 0x000fe40000000000 */
[----:B------:R-:W-:Y:S01]  /*1bc0*/  UISETP.NE.AND UP0, UPT, UR8, 0x12, UPT ;  /* 0x000000120800788c */ /* 0x000fe2000bf05270 */
[----:B------:R-:W-:Y:S02]  /*1bd0*/  VIADD R0, R0, 0xffffffff ;  /* 0xffffffff00007836 */ /* 0x000fe40000000000 */
[C---:B------:R-:W-:Y:S01]  /*1be0*/  ISETP.NE.AND P1, PT, R3.reuse, 0x12, PT ;  /* 0x000000120300780c */ /* 0x040fe20003f25270 */
[----:B------:R-:W-:Y:S02]  /*1bf0*/  USEL UR4, URZ, 0x1, UP0 ;  /* 0x000000013f047887 */ /* 0x000fe40008000000 */
[----:B------:R-:W-:Y:S01]  /*1c00*/  USEL UR8, UR8, URZ, UP0 ;  /* 0x0000003f08087287 */ /* 0x000fe20008000000 */
[----:B------:R-:W-:-:S03]  /*1c10*/  SEL R3, R3, RZ, P1 ;  /* 0x000000ff03037207 */ /* 0x000fc60000800000 */
[----:B------:R-:W-:Y:S01]  /*1c20*/  LOP3.LUT R7, R7, UR4, RZ, 0x3c, !PT ;  /* 0x0000000407077c12 */ /* 0x000fe2000f8e3cff */
[----:B------:R-:W-:Y:S07]  /*1c30*/  @P2 BRA `(.L_x_30) ;  /* 0xfffffffc00382947 */ /* 0x000fee000383ffff */
.L_x_23:
[----:B------:R-:W2:Y:S02]  /*1c40*/  LDC R0, c[0x0][0x28c] ;  /* 0x0000a300ff007b82 */ /* 0x000ea40000000800 */
[----:B--2---:R-:W-:-:S13]  /*1c50*/  ISETP.GE.AND P1, PT, R0, 0x1, PT ;  /* 0x000000010000780c */ /* 0x004fda0003f26270 */
[----:B------:R-:W-:Y:S05]  /*1c60*/  @!P1 BRA `(.L_x_31) ;  /* 0x0000000000509947 */ /* 0x000fea0003800000 */
[----:B------:R-:W-:Y:S05]  /*1c70*/  @!P0 BRA `(.L_x_32) ;  /* 0x0000000000048947 */ /* 0x000fea0003800000 */
[----:B------:R-:W-:Y:S01]  /*1c80*/  BPT.TRAP 0x1 ;  /* 0x000000040000795c */ /* 0x000fe20000300000 */
.L_x_32:
[----:B------:R-:W-:Y:S01]  /*1c90*/  ISETP.NE.AND P0, PT, R23, RZ, PT ;  /* 0x000000ff1700720c */ /* 0x000fe20003f05270 */
[----:B------:R-:W-:Y:S01]  /*1ca0*/  BSSY B0, `(.L_x_33) ;  /* 0x000000e000007945 */ /* 0x000fe20003800000 */
[----:B------:R-:W-:-:S11]  /*1cb0*/  ISETP.GT.U32.AND P1, PT, R19, 0x1, PT ;  /* 0x000000011300780c */ /* 0x000fd60003f24070 */
[----:B------:R-:W-:Y:S05]  /*1cc0*/  @!P0 BRA `(.L_x_34) ;  /* 0x00000000002c8947 */ /* 0x000fea0003800000 */
[----:B------:R-:W-:-:S04]  /*1cd0*/  UISETP.LT.AND UP0, UPT, UR40, 0x1, UPT ;  /* 0x000000012800788c */ /* 0x000fc8000bf01270 */
[----:B------:R-:W-:-:S04]  /*1ce0*/  USEL UR6, UR40, 0x1, UP0 ;  /* 0x0000000128067887 */ /* 0x000fc80008000000 */
[----:B------:R-:W-:-:S04]  /*1cf0*/  UIADD3 UR6, UR39, UR40, -UR6 ;  /* 0x0000002827067290 */ /* 0x000fc8000fffe806 */
[----:B------:R-:W-:-:S04]  /*1d00*/  UIMAD.WIDE.U32 UR4, UR6, 0x38e38e39, URZ ;  /* 0x38e38e39060478a5 */ /* 0x000fc8000f8e003f */
[----:B------:R-:W-:-:S04]  /*1d10*/  USHF.R.U32.HI UR4, URZ, 0x2, UR5 ;  /* 0x000000023f047899 */ /* 0x000fc80008011605 */
[----:B------:R-:W-:-:S06]  /*1d20*/  UIMAD UR6, UR4, -0x12, UR6 ;  /* 0xffffffee040678a4 */ /* 0x000fcc000f8e0206 */
[----:B------:R-:W-:-:S04]  /*1d30*/  IMAD.U32 R3, RZ, RZ, UR6 ;  /* 0x00000006ff037e24 */ /* 0x000fc8000f8e00ff */
[----:B------:R-:W-:-:S04]  /*1d40*/  IMAD R0, R3, 0x8, R6 ;  /* 0x0000000803007824 */ /* 0x000fc800078e0206 */
[----:B------:R-:W-:-:S05]  /*1d50*/  VIADD R3, R0, 0x90 ;  /* 0x0000009000037836 */ /* 0x000fca0000000000 */
[----:B------:R-:W-:-:S04]  /*1d60*/  PRMT R3, R22, 0x654, R3 ;  /* 0x0000065416037816 */ /* 0x000fc80000000003 */
[----:B------:R2:W-:Y:S03]  /*1d70*/  SYNCS.ARRIVE.TRANS64.RED.A1T0 RZ, [R3+URZ], RZ ;  /* 0x000000ff03ff79a7 */ /* 0x0005e6000810043f */
.L_x_34:
[----:B------:R-:W-:Y:S05]  /*1d80*/  BSYNC B0 ;  /* 0x0000000000007941 */ /* 0x000fea0003800000 */
.L_x_33:
[----:B------:R-:W-:Y:S05]  /*1d90*/  @P1 BRA `(.L_x_31) ;  /* 0x0000000000041947 */ /* 0x000fea0003800000 */
[----:B------:R-:W-:Y:S01]  /*1da0*/  BPT.TRAP 0x1 ;  /* 0x000000040000795c */ /* 0x000fe20000300000 */
.L_x_31:
[----:B------:R-:W3:Y:S01]  /*1db0*/  LDC R6, c[0x0][0x288] ;  /* 0x0000a200ff067b82 */ /* 0x000ee20000000800 */
[--C-:B------:R-:W-:Y:S01]  /*1dc0*/  SHF.R.U32.HI R0, RZ, 0x2, R18.reuse ;  /* 0x00000002ff007819 */ /* 0x100fe20000011612 */
[----:B------:R-:W-:Y:S01]  /*1dd0*/  IMAD.SHL.U32 R61, R61, 0x40, RZ ;  /* 0x000000403d3d7824 */ /* 0x000fe200078e00ff */
[----:B01----:R-:W-:Y:S01]  /*1de0*/  SHF.R.U32.HI R5, RZ, 0x7, R18 ;  /* 0x00000007ff057819 */ /* 0x003fe20000011612 */
[----:B------:R-:W-:Y:S01]  /*1df0*/  UIADD3 UR39, UR40, UR39, URZ ;  /* 0x0000002728277290 */ /* 0x000fe2000fffe03f */
[----:B--2---:R-:W-:Y:S01]  /*1e00*/  LOP3.LUT R3, R0, 0x7, RZ, 0xc0, !PT ;  /* 0x0000000700037812 */ /* 0x004fe200078ec0ff */
[C---:B------:R-:W-:Y:S01]  /*1e10*/  IMAD.SHL.U32 R10, R18.reuse, 0x2, RZ ;  /* 0x00000002120a7824 */ /* 0x040fe200078e00ff */
[----:B------:R-:W-:Y:S01]  /*1e20*/  LOP3.LUT R0, R5, 0x1, RZ, 0xc0, !PT ;  /* 0x0000000105007812 */ /* 0x000fe200078ec0ff */
[----:B------:R-:W-:Y:S01]  /*1e30*/  UISETP.GT.U32.AND UP0, UPT, UR39, 0x11, UPT ;  /* 0x000000112700788c */ /* 0x000fe2000bf04070 */
[C---:B------:R-:W-:Y:S01]  /*1e40*/  LOP3.LUT R5, R18.reuse, 0x3, RZ, 0xc0, !PT ;  /* 0x0000000312057812 */ /* 0x040fe200078ec0ff */
[----:B------:R-:W-:Y:S01]  /*1e50*/  ULDC UR7, c[0x0][0x284] ;  /* 0x0000a10000077ab9 */ /* 0x000fe20000000800 */
[----:B------:R-:W-:Y:S01]  /*1e60*/  LOP3.LUT R4, R18, 0x60, RZ, 0xc0, !PT ;  /* 0x0000006012047812 */ /* 0x000fe200078ec0ff */
[----:B------:R-:W-:Y:S01]  /*1e70*/  IMAD.SHL.U32 R8, R0, 0x40, RZ ;  /* 0x0000004000087824 */ /* 0x000fe200078e00ff */
[----:B------:R-:W-:Y:S01]  /*1e80*/  UISETP.LT.U32.AND UP0, UPT, UR40, 0x12, UP0 ;  /* 0x000000122800788c */ /* 0x000fe20008701070 */
[----:B------:R-:W-:Y:S01]  /*1e90*/  SHF.R.S32.HI R15, RZ, 0x1f, R59 ;  /* 0x0000001fff0f7819 */ /* 0x000fe2000001143b */
[----:B------:R-:W-:Y:S01]  /*1ea0*/  UISETP.GE.U32.AND UP1, UPT, UR40, 0x12, UPT ;  /* 0x000000122800788c */ /* 0x000fe2000bf26070 */
[----:B------:R-:W-:Y:S01]  /*1eb0*/  SHF.R.U32.HI R4, RZ, 0x1, R4 ;  /* 0x00000001ff047819 */ /* 0x000fe20000011604 */
[----:B------:R-:W-:Y:S01]  /*1ec0*/  ULDC.64 UR8, c[0x0][0x5d0] ;  /* 0x0001740000087ab9 */ /* 0x000fe20000000a00 */
[C---:B------:R-:W-:Y:S01]  /*1ed0*/  LOP3.LUT R10, R61.reuse, 0x6, R10, 0xf8, !PT ;  /* 0x000000063d0a7812 */ /* 0x040fe200078ef80a */
[----:B------:R-:W-:Y:S01]  /*1ee0*/  UIMAD.WIDE.U32 UR4, UR39, 0x38e38e39, URZ ;  /* 0x38e38e39270478a5 */ /* 0x000fe2000f8e003f */
[--C-:B------:R-:W-:Y:S01]  /*1ef0*/  IADD3 R7, RZ, -R4, -R3.reuse ;  /* 0x80000004ff077210 */ /* 0x100fe20007ffe803 */
[----:B------:R-:W-:Y:S01]  /*1f00*/  USEL UR6, URZ, 0x1, !UP0 ;  /* 0x000000013f067887 */ /* 0x000fe2000c000000 */
[----:B------:R-:W-:Y:S01]  /*1f10*/  LOP3.LUT R3, R8, 0x40, R3, 0xe2, !PT ;  /* 0x0000004008037812 */ /* 0x000fe200078ee203 */
[C---:B------:R-:W-:Y:S01]  /*1f20*/  IMAD.WIDE R8, R60.reuse, 0x80, RZ ;  /* 0x000000803c087825 */ /* 0x040fe200078e02ff */
[----:B---3--:R-:W-:Y:S01]  /*1f30*/  ISETP.GE.AND P0, PT, R61, R6, PT ;  /* 0x000000063d00720c */ /* 0x008fe20003f06270 */
[----:B------:R-:W-:Y:S01]  /*1f40*/  USHF.R.U32.HI UR4, URZ, 0x2, UR5 ;  /* 0x000000023f047899 */ /* 0x000fe20008011605 */
[----:B------:R-:W-:Y:S01]  /*1f50*/  SHF.R.S32.HI R11, RZ, 0x1f, R10 ;  /* 0x0000001fff0b7819 */ /* 0x000fe2000001140a */
[----:B------:R-:W-:Y:S01]  /*1f60*/  IMAD R12, R5, -0x2, R6 ;  /* 0xfffffffe050c7824 */ /* 0x000fe200078e0206 */
[----:B------:R-:W-:Y:S01]  /*1f70*/  ULOP3.LUT UR38, UR38, UR6, URZ, 0x3c, !UPT ;  /* 0x0000000626267292 */ /* 0x000fe2000f8e3c3f */
[----:B------:R-:W-:Y:S01]  /*1f80*/  IMAD.SHL.U32 R5, R60, 0x80, RZ ;  /* 0x000000803c057824 */ /* 0x000fe200078e00ff */
[----:B------:R-:W-:Y:S01]  /*1f90*/  LOP3.LUT R73, R8, R3, R4, 0xfe, !PT ;  /* 0x0000000308497212 */ /* 0x000fe200078efe04 */
[----:B------:R-:W-:Y:S01]  /*1fa0*/  IMAD R6, R15, UR8, RZ ;  /* 0x000000080f067c24 */ /* 0x000fe2000f8e02ff */
[----:B------:R-:W-:Y:S01]  /*1fb0*/  UIMAD UR39, UR4, -0x12, UR39 ;  /* 0xffffffee042778a4 */ /* 0x000fe2000f8e0227 */
[----:B------:R-:W-:Y:S01]  /*1fc0*/  IMAD R0, R0, -0x40, R7 ;  /* 0xffffffc000007824 */ /* 0x000fe200078e0207 */
[----:B------:R-:W-:Y:S01]  /*1fd0*/  ISETP.GE.OR P0, PT, R5, UR7, P0 ;  /* 0x0000000705007c0c */ /* 0x000fe20008706670 */
[C---:B------:R-:W-:Y:S01]  /*1fe0*/  IMAD R13, R59.reuse, UR9, R6 ;  /* 0x000000093b0d7c24 */ /* 0x040fe2000f8e0206 */
[----:B------:R-:W-:Y:S01]  /*1ff0*/  @UP1 ULOP3.LUT UR38, UR38, 0x1, UR4, 0x78, !UPT ;  /* 0x0000000126261892 */ /* 0x000fe2000f8e7804 */
[----:B------:R-:W-:Y:S01]  /*2000*/  IMAD.WIDE.U32 R6, R59, UR8, R10 ;  /* 0x000000083b067c25 */ /* 0x000fe2000f8e000a */
[----:B------:R-:W-:-:S03]  /*2010*/  IADD3 R3, -R5, UR7, R0 ;  /* 0x0000000705037c10 */ /* 0x000fc6000fffe100 */
[----:B------:R-:W-:Y:S02]  /*2020*/  IMAD.IADD R7, R7, 0x1, R13 ;  /* 0x0000000107077824 */ /* 0x000fe400078e020d */
[----:B------:R-:W-:Y:S02]  /*2030*/  IMAD.IADD R4, R12, 0x1, -R61 ;  /* 0x000000010c047824 */ /* 0x000fe400078e0a3d */
[----:B------:R-:W-:Y:S02]  /*2040*/  IMAD.MOV.U32 R0, RZ, RZ, -0x1 ;  /* 0xffffffffff007424 */ /* 0x000fe400078e00ff */
[----:B------:R-:W-:Y:S05]  /*2050*/  @P0 BRA `(.L_x_35) ;  /* 0x0000002000a40947 */ /* 0x000fea0003800000 */
[----:B------:R-:W0:Y:S01]  /*2060*/  LDC.64 R66, c[0x0][0x5c8] ;  /* 0x00017200ff427b82 */ /* 0x000e220000000a00 */
[----:B-----5:R-:W-:Y:S01]  /*2070*/  FSETP.NEU.AND P0, PT, R57, RZ, PT ;  /* 0x000000ff3900720b */ /* 0x020fe20003f0d000 */
[----:B------:R-:W-:Y:S01]  /*2080*/  BSSY B0, `(.L_x_35) ;  /* 0x0000226000007945 */ /* 0x000fe20003800000 */
[----:B------:R-:W-:-:S04]  /*2090*/  ISETP.GT.AND P2, PT, R4, RZ, PT ;  /* 0x000000ff0400720c */ /* 0x000fc80003f44270 */
[----:B------:R-:W-:Y:S01]  /*20a0*/  ISETP.GT.AND P1, PT, R3, RZ, P2 ;  /* 0x000000ff0300720c */ /* 0x000fe20001724270 */
[-C--:B0-----:R-:W-:Y:S02]  /*20b0*/  IMAD R12, R9, R66.reuse, RZ ;  /* 0x00000042090c7224 */ /* 0x081fe400078e02ff */
[----:B------:R-:W-:-:S04]  /*20c0*/  IMAD.WIDE.U32 R60, R73, R66, R6 ;  /* 0x00000042493c7225 */ /* 0x000fc800078e0006 */
[----:B------:R-:W-:-:S04]  /*20d0*/  IMAD R5, R73, R67, R12 ;  /* 0x0000004349057224 */ /* 0x000fc800078e020c */
[----:B------:R-:W-:Y:S01]  /*20e0*/  IMAD.IADD R75, R61, 0x1, R5 ;  /* 0x000000013d4b7824 */ /* 0x000fe200078e0205 */
[----:B------:R-:W-:Y:S06]  /*20f0*/  @!P0 BRA `(.L_x_36) ;  /* 0x0000001400e88947 */ /* 0x000fec0003800000 */
[----:B------:R-:W0:Y:S01]  /*2100*/  LDC.64 R64, c[0x0][0x5b8] ;  /* 0x00016e00ff407b82 */ /* 0x000e220000000a00 */
[----:B------:R-:W-:-:S07]  /*2110*/  ULDC.64 UR4, c[0x0][0x5c0] ;  /* 0x0001700000047ab9 */ /* 0x000fce0000000a00 */
[----:B------:R-:W1:Y:S08]  /*2120*/  LDC.64 R68, c[0x0][0x5b0] ;  /* 0x00016c00ff447b82 */ /* 0x000e700000000a00 */
[----:B------:R-:W2:Y:S01]  /*2130*/  LDC.64 R70, c[0x0][0x5a8] ;  /* 0x00016a00ff467b82 */ /* 0x000ea20000000a00 */
[-C--:B0-----:R-:W-:Y:S02]  /*2140*/  IMAD R6, R15, R64.reuse, RZ ;  /* 0x000000400f067224 */ /* 0x081fe400078e02ff */
[----:B------:R-:W-:-:S04]  /*2150*/  IMAD.WIDE.U32 R62, R59, R64, R10 ;  /* 0x000000403b3e7225 */ /* 0x000fc800078e000a */
[----:B------:R-:W-:Y:S02]  /*2160*/  IMAD R61, R59, R65, R6 ;  /* 0x000000413b3d7224 */ /* 0x000fe400078e0206 */
[-C--:B-1----:R-:W-:Y:S02]  /*2170*/  IMAD R8, R9, R68.reuse, RZ ;  /* 0x0000004409087224 */ /* 0x082fe400078e02ff */
[----:B------:R-:W-:Y:S02]  /*2180*/  IMAD.IADD R13, R63, 0x1, R61 ;  /* 0x000000013f0d7824 */ /* 0x000fe400078e023d */
[----:B------:R-:W-:Y:S02]  /*2190*/  IMAD.MOV.U32 R12, RZ, RZ, R62 ;  /* 0x000000ffff0c7224 */ /* 0x000fe400078e003e */
[C---:B------:R-:W-:Y:S02]  /*21a0*/  IMAD R65, R73.reuse, R69, R8 ;  /* 0x0000004549417224 */ /* 0x040fe400078e0208 */
[----:B------:R-:W-:-:S04]  /*21b0*/  IMAD.WIDE.U32 R6, R73, R68, R12 ;  /* 0x0000004449067225 */ /* 0x000fc800078e000c */
[----:B------:R-:W-:Y:S01]  /*21c0*/  IMAD.IADD R5, R7, 0x1, R65 ;  /* 0x0000000107057824 */ /* 0x000fe200078e0241 */
[----:B--2---:R-:W-:-:S04]  /*21d0*/  LEA R14, P0, R6, R70, 0x1 ;  /* 0x00000046060e7211 */ /* 0x004fc800078008ff */
[----:B------:R-:W-:-:S05]  /*21e0*/  LEA.HI.X R15, R6, R71, R5, 0x1, P0 ;  /* 0x00000047060f7211 */ /* 0x000fca00000f0c05 */
[----:B------:R0:W2:Y:S01]  /*21f0*/  @P1 LDG.E.LTC128B.U16 R5, desc[UR36][R14.64] ;  /* 0x000000240e051981 */ /* 0x0000a2000c1e1520 */
[----:B------:R-:W-:Y:S01]  /*2200*/  IMAD.WIDE.U32 R6, R73, R68, R10 ;  /* 0x0000004449067225 */ /* 0x000fe200078e000a */
[----:B------:R-:W-:Y:S03]  /*2210*/  BSSY B1, `(.L_x_37) ;  /* 0x0000013000017945 */ /* 0x000fe60003800000 */
[----:B------:R-:W-:Y:S02]  /*2220*/  IMAD.IADD R7, R65, 0x1, R7 ;  /* 0x0000000141077824 */ /* 0x000fe400078e0207 */
[----:B------:R-:W-:Y:S01]  /*2230*/  IMAD.WIDE.U32 R20, R59, R64, R6 ;  /* 0x000000403b147225 */ /* 0x000fe200078e0006 */
[----:B0-----:R-:W-:-:S03]  /*2240*/  SHF.L.U64.HI R15, R68, 0x3, R69 ;  /* 0x00000003440f7819 */ /* 0x001fc60000010245 */
[----:B------:R-:W-:Y:S01]  /*2250*/  IMAD.IADD R7, R61, 0x1, R21 ;  /* 0x000000013d077824 */ /* 0x000fe200078e0215 */
[----:B------:R-:W-:Y:S01]  /*2260*/  LEA R6, P4, R20, R70, 0x1 ;  /* 0x0000004614067211 */ /* 0x000fe200078808ff */
[----:B------:R-:W-:-:S03]  /*2270*/  IMAD.SHL.U32 R14, R68, 0x8, RZ ;  /* 0x00000008440e7824 */ /* 0x000fc600078e00ff */
[----:B------:R-:W-:Y:S01]  /*2280*/  LEA.HI.X R7, R20, R71, R7, 0x1, P4 ;  /* 0x0000004714077211 */ /* 0x000fe200020f0c07 */
[----:B--2---:R-:W-:-:S05]  /*2290*/  HADD2.F32 R8, -RZ, R5.H0_H0 ;  /* 0x20000005ff087230 */ /* 0x004fca0000004100 */
[----:B------:R-:W-:Y:S01]  /*22a0*/  FMUL R9, R8, R57 ;  /* 0x0000003908097220 */ /* 0x000fe20000400000 */
[----:B------:R-:W-:-:S03]  /*22b0*/  LEA R8, P0, R60, UR4, 0x1 ;  /* 0x000000043c087c11 */ /* 0x000fc6000f8008ff */
[----:B------:R-:W-:Y:S01]  /*22c0*/  FFMA R24, R24, R56, R9 ;  /* 0x0000003818187223 */ /* 0x000fe20000000009 */
[----:B------:R-:W-:Y:S02]  /*22d0*/  LEA.HI.X R9, R60, UR5, R75, 0x1, P0 ;  /* 0x000000053c097c11 */ /* 0x000fe400080f0c4b */
[----:B------:R-:W-:Y:S02]  /*22e0*/  ISETP.GT.AND P0, PT, R4, 0x1, PT ;  /* 0x000000010400780c */ /* 0x000fe40003f04270 */
[----:B------:R-:W-:Y:S02]  /*22f0*/  F2FP.F16.F32.PACK_AB R24, RZ, R24 ;  /* 0x00000018ff18723e */ /* 0x000fe400000000ff */
[----:B------:R-:W-:-:S03]  /*2300*/  ISETP.GT.AND P3, PT, R3, RZ, P0 ;  /* 0x000000ff0300720c */ /* 0x000fc60000764270 */
[----:B------:R0:W-:Y:S10]  /*2310*/  @P1 STG.E.U16 desc[UR36][R8.64], R24 ;  /* 0x0000001808001986 */ /* 0x0001f4000c101524 */
[----:B------:R-:W-:Y:S05]  /*2320*/  @!P3 BRA `(.L_x_38) ;  /* 0x000000000004b947 */ /* 0x000fea0003800000 */
[----:B------:R1:W5:Y:S02]  /*2330*/  LDG.E.LTC128B.U16 R5, desc[UR36][R6.64+0x2] ;  /* 0x0000022406057981 */ /* 0x000364000c1e1520 */
.L_x_38:
[----:B------:R-:W-:Y:S05]  /*2340*/  BSYNC B1 ;  /* 0x0000000000017941 */ /* 0x000fea0003800000 */
.L_x_37:
[----:B-----5:R-:W-:Y:S01]  /*2350*/  HADD2.F32 R12, -RZ, R5.H0_H0 ;  /* 0x20000005ff0c7230 */ /* 0x020fe20000004100 */
[----:B------:R-:W-:Y:S01]  /*2360*/  ISETP.GT.AND P2, PT, R3, 0x8, P2 ;  /* 0x000000080300780c */ /* 0x000fe20001744270 */
[----:B------:R-:W-:Y:S01]  /*2370*/  IMAD.WIDE.U32 R20, R73, R68, R14 ;  /* 0x0000004449147225 */ /* 0x000fe200078e000e */
[----:B0-----:R-:W-:-:S03]  /*2380*/  PRMT R24, R5, 0x7610, R24 ;  /* 0x0000761005187816 */ /* 0x001fc60000000018 */
[----:B------:R-:W-:Y:S01]  /*2390*/  FMUL R12, R12, R57 ;  /* 0x000000390c0c7220 */ /* 0x000fe20000400000 */
[----:B------:R-:W-:Y:S01]  /*23a0*/  IMAD.IADD R65, R65, 0x1, R21 ;  /* 0x0000000141417824 */ /* 0x000fe200078e0215 */
[----:B------:R-:W-:Y:S02]  /*23b0*/  IADD3 R62, P1, R62, R20, RZ ;  /* 0x000000143e3e7210 */ /* 0x000fe40007f3e0ff */
[----:B------:R-:W-:-:S03]  /*23c0*/  FFMA R12, R25, R56, R12 ;  /* 0x00000038190c7223 */ /* 0x000fc6000000000c */
[----:B------:R-:W-:Y:S01]  /*23d0*/  IMAD.X R13, R65, 0x1, R13, P1 ;  /* 0x00000001410d7824 */ /* 0x000fe200008e060d */
[C---:B------:R-:W-:Y:S02]  /*23e0*/  LEA R14, P1, R62.reuse, R70, 0x1 ;  /* 0x000000463e0e7211 */ /* 0x040fe400078208ff */
[----:B------:R-:W-:Y:S02]  /*23f0*/  F2FP.F16.F32.PACK_AB R12, RZ, R12 ;  /* 0x0000000cff0c723e */ /* 0x000fe400000000ff */
[----:B------:R-:W-:Y:S02]  /*2400*/  LEA.HI.X R15, R62, R71, R13, 0x1, P1 ;  /* 0x000000473e0f7211 */ /* 0x000fe400008f0c0d */
[----:B------:R-:W-:-:S05]  /*2410*/  PRMT R21, R12, 0x7610, R21 ;  /* 0x000076100c157816 */ /* 0x000fca0000000015 */
[----:B------:R0:W-:Y:S04]  /*2420*/  @P3 STG.E.U16 desc[UR36][R8.64+0x2], R21 ;  /* 0x0000021508003986 */ /* 0x0001e8000c101524 */
[----:B------:R-:W2:Y:S01]  /*2430*/  @P2 LDG.E.LTC128B.U16 R24, desc[UR36][R14.64] ;  /* 0x000000240e182981 */ /* 0x000ea2000c1e1520 */
[----:B------:R-:W-:Y:S01]  /*2440*/  IADD3 R20, P1, R10, R20, RZ ;  /* 0x000000140a147210 */ /* 0x000fe20007f3e0ff */
[----:B------:R-:W-:Y:S01]  /*2450*/  BSSY B1, `(.L_x_39) ;  /* 0x0000011000017945 */ /* 0x000fe20003800000 */
[C---:B------:R-:W-:Y:S02]  /*2460*/  SHF.L.U64.HI R13, R66.reuse, 0x4, R67 ;  /* 0x00000004420d7819 */ /* 0x040fe40000010243 */
[----:B------:R-:W-:Y:S01]  /*2470*/  ISETP.GT.AND P0, PT, R3, 0x8, P0 ;  /* 0x000000080300780c */ /* 0x000fe20000704270 */
[----:B0-----:R-:W-:Y:S01]  /*2480*/  IMAD.X R21, R11, 0x1, R65, P1 ;  /* 0x000000010b157824 */ /* 0x001fe200008e0641 */
[----:B------:R-:W-:Y:S01]  /*2490*/  LEA R12, P1, R66, R8, 0x4 ;  /* 0x00000008420c7211 */ /* 0x000fe200078220ff */
[----:B------:R-:W-:-:S04]  /*24a0*/  IMAD.WIDE.U32 R20, R59, R64, R20 ;  /* 0x000000403b147225 */ /* 0x000fc800078e0014 */
[----:B------:R-:W-:Y:S02]  /*24b0*/  IMAD.X R13, R13, 0x1, R9, P1 ;  /* 0x000000010d0d7824 */ /* 0x000fe400008e0609 */
[----:B------:R-:W-:Y:S02]  /*24c0*/  IMAD.IADD R11, R61, 0x1, R21 ;  /* 0x000000013d0b7824 */ /* 0x000fe400078e0215 */
[----:B--2---:R-:W-:-:S05]  /*24d0*/  HADD2.F32 R10, -RZ, R24.H0_H0 ;  /* 0x20000018ff0a7230 */ /* 0x004fca0000004100 */
[----:B------:R-:W-:Y:S01]  /*24e0*/  FMUL R5, R10, R57 ;  /* 0x000000390a057220 */ /* 0x000fe20000400000 */
[----:B------:R-:W-:-:S03]  /*24f0*/  LEA R10, P3, R20, R70, 0x1 ;  /* 0x00000046140a7211 */ /* 0x000fc600078608ff */
[----:B------:R-:W-:Y:S01]  /*2500*/  FFMA R5, R26, R56, R5 ;  /* 0x000000381a057223 */ /* 0x000fe20000000005 */
[----:B------:R-:W-:-:S04]  /*2510*/  LEA.HI.X R11, R20, R71, R11, 0x1, P3 ;  /* 0x00000047140b7211 */ /* 0x000fc800018f0c0b */
[----:B------:R-:W-:-:S05]  /*2520*/  F2FP.F16.F32.PACK_AB R5, RZ, R5 ;  /* 0x00000005ff05723e */ /* 0x000fca00000000ff */
[----:B------:R0:W-:Y:S01]  /*2530*/  @P2 STG.E.U16 desc[UR36][R12.64], R5 ;  /* 0x000000050c002986 */ /* 0x0001e2000c101524 */
[----:B------:R-:W-:Y:S05]  /*2540*/  @!P0 BRA `(.L_x_40) ;  /* 0x0000000000048947 */ /* 0x000fea0003800000 */
[----:B------:R2:W5:Y:S02]  /*2550*/  LDG.E.LTC128B.U16 R24, desc[UR36][R10.64+0x2] ;  /* 0x000002240a187981 */ /* 0x000564000c1e1520 */
.L_x_40:
[----:B------:R-:W-:Y:S05]  /*2560*/  BSYNC B1 ;  /* 0x0000000000017941 */ /* 0x000fea0003800000 */
.L_x_39:
[----:B-----5:R-:W-:Y:S01]  /*2570*/  HADD2.F32 R14, -RZ, R24.H0_H0 ;  /* 0x20000018ff0e7230 */ /* 0x020fe20000004100 */
[----:B------:R-:W-:Y:S01]  /*2580*/  ISETP.GT.AND P1, PT, R4, 0x8, PT ;  /* 0x000000080400780c */ /* 0x000fe20003f24270 */
[----:B------:R-:W-:Y:S03]  /*2590*/  BSSY B1, `(.L_x_41) ;  /* 0x0000008000017945 */ /* 0x000fe60003800000 */
[----:B------:R-:W-:Y:S01]  /*25a0*/  FMUL R14, R14, R57 ;  /* 0x000000390e0e7220 */ /* 0x000fe20000400000 */
[----:B------:R-:W-:-:S03]  /*25b0*/  ISETP.GT.AND P2, PT, R3, RZ, P1 ;  /* 0x000000ff0300720c */ /* 0x000fc60000f44270 */
[----:B------:R-:W-:-:S05]  /*25c0*/  FFMA R14, R27, R56, R14 ;  /* 0x000000381b0e7223 */ /* 0x000fca000000000e */
[----:B------:R-:W-:-:S05]  /*25d0*/  F2FP.F16.F32.PACK_AB R14, RZ, R14 ;  /* 0x0000000eff0e723e */ /* 0x000fca00000000ff */
[----:B------:R3:W-:Y:S01]  /*25e0*/  @P0 STG.E.U16 desc[UR36][R12.64+0x2], R14 ;  /* 0x0000020e0c000986 */ /* 0x0007e2000c101524 */
[----:B------:R-:W-:Y:S05]  /*25f0*/  @!P2 BRA `(.L_x_42) ;  /* 0x000000000004a947 */ /* 0x000fea0003800000 */
[----:B------:R4:W5:Y:S02]  /*2600*/  LDG.E.LTC128B.U16 R24, desc[UR36][R6.64+0x10] ;  /* 0x0000102406187981 */ /* 0x000964000c1e1520 */
.L_x_42:
[----:B------:R-:W-:Y:S05]  /*2610*/  BSYNC B1 ;  /* 0x0000000000017941 */ /* 0x000fea0003800000 */
.L_x_41:
[----:B---3-5:R-:W-:Y:S01]  /*2620*/  HADD2.F32 R14, -RZ, R24.H0_H0 ;  /* 0x20000018ff0e7230 */ /* 0x028fe20000004100 */
[----:B------:R-:W-:Y:S01]  /*2630*/  ISETP.GT.AND P0, PT, R4, 0x9, PT ;  /* 0x000000090400780c */ /* 0x000fe20003f04270 */
[----:B------:R-:W-:Y:S03]  /*2640*/  BSSY B1, `(.L_x_43) ;  /* 0x0000008000017945 */ /* 0x000fe60003800000 */
[----:B0-----:R-:W-:Y:S01]  /*2650*/  FMUL R5, R14, R57 ;  /* 0x000000390e057220 */ /* 0x001fe20000400000 */
[----:B------:R-:W-:-:S03]  /*2660*/  ISETP.GT.AND P3, PT, R3, RZ, P0 ;  /* 0x000000ff0300720c */ /* 0x000fc60000764270 */
[----:B------:R-:W-:-:S05]  /*2670*/  FFMA R5, R28, R56, R5 ;  /* 0x000000381c057223 */ /* 0x000fca0000000005 */
[----:B------:R-:W-:-:S05]  /*2680*/  F2FP.F16.F32.PACK_AB R5, RZ, R5 ;  /* 0x00000005ff05723e */ /* 0x000fca00000000ff */
[----:B------:R0:W-:Y:S01]  /*2690*/  @P2 STG.E.U16 desc[UR36][R8.64+0x10], R5 ;  /* 0x0000100508002986 */ /* 0x0001e2000c101524 */
[----:B------:R-:W-:Y:S05]  /*26a0*/  @!P3 BRA `(.L_x_44) ;  /* 0x000000000004b947 */ /* 0x000fea0003800000 */
[----:B------:R3:W5:Y:S02]  /*26b0*/  LDG.E.LTC128B.U16 R24, desc[UR36][R6.64+0x12] ;  /* 0x0000122406187981 */ /* 0x000764000c1e1520 */
.L_x_44:
[----:B------:R-:W-:Y:S05]  /*26c0*/  BSYNC B1 ;  /* 0x0000000000017941 */ /* 0x000fea0003800000 */
.L_x_43:
[----:B-----5:R-:W-:Y:S01]  /*26d0*/  HADD2.F32 R14, -RZ, R24.H0_H0 ;  /* 0x20000018ff0e7230 */ /* 0x020fe20000004100 */
[----:B------:R-:W-:Y:S01]  /*26e0*/  ISETP.GT.AND P1, PT, R3, 0x8, P1 ;  /* 0x000000080300780c */ /* 0x000fe20000f24270 */
[----:B------:R-:W-:Y:S03]  /*26f0*/  BSSY B1, `(.L_x_45) ;  /* 0x0000007000017945 */ /* 0x000fe60003800000 */
[----:B------:R-:W-:-:S04]  /*2700*/  FMUL R14, R14, R57 ;  /* 0x000000390e0e7220 */ /* 0x000fc80000400000 */
[----:B------:R-:W-:-:S05]  /*2710*/  FFMA R14, R29, R56, R14 ;  /* 0x000000381d0e7223 */ /* 0x000fca000000000e */
[----:B------:R-:W-:-:S05]  /*2720*/  F2FP.F16.F32.PACK_AB R14, RZ, R14 ;  /* 0x0000000eff0e723e */ /* 0x000fca00000000ff */
[----:B------:R0:W-:Y:S01]  /*2730*/  @P3 STG.E.U16 desc[UR36][R8.64+0x12], R14 ;  /* 0x0000120e08003986 */ /* 0x0001e2000c101524 */
[----:B------:R-:W-:Y:S05]  /*2740*/  @!P1 BRA `(.L_x_46) ;  /* 0x0000000000049947 */ /* 0x000fea0003800000 */
[----:B------:R0:W5:Y:S02]  /*2750*/  LDG.E.LTC128B.U16 R24, desc[UR36][R10.64+0x10] ;  /* 0x000010240a187981 */ /* 0x000164000c1e1520 */
.L_x_46:
[----:B------:R-:W-:Y:S05]  /*2760*/  BSYNC B1 ;  /* 0x0000000000017941 */ /* 0x000fea0003800000 */
.L_x_45:
[----:B0----5:R-:W-:Y:S01]  /*2770*/  HADD2.F32 R14, -RZ, R24.H0_H0 ;  /* 0x20000018ff0e7230 */ /* 0x021fe20000004100 */
        /* <DEDUP_REMOVED lines=8> */
.L_x_48:
[----:B------:R-:W-:Y:S05]  /*2800*/  BSYNC B1 ;  /* 0x0000000000017941 */ /* 0x000fea0003800000 */
.L_x_47:
        /* <DEDUP_REMOVED lines=10> */
.L_x_50:
[----:B------:R-:W-:Y:S05]  /*28b0*/  BSYNC B1 ;  /* 0x0000000000017941 */ /* 0x000fea0003800000 */
.L_x_49:
[----:B0----5:R-:W-:Y:S01]  /*28c0*/  HADD2.F32 R14, -RZ, R24.H0_H0 ;  /* 0x20000018ff0e7230 */ /* 0x021fe20000004100 */
        /* <DEDUP_REMOVED lines=9> */
.L_x_52:
[----:B------:R-:W-:Y:S05]  /*2960*/  BSYNC B1 ;  /* 0x0000000000017941 */ /* 0x000fea0003800000 */
.L_x_51:
        /* <DEDUP_REMOVED lines=9> */
.L_x_54:
[----:B------:R-:W-:Y:S05]  /*2a00*/  BSYNC B1 ;  /* 0x0000000000017941 */ /* 0x000fea0003800000 */
.L_x_53:
        /* <DEDUP_REMOVED lines=9> */
.L_x_56:
[----:B------:R-:W-:Y:S05]  /*2aa0*/  BSYNC B1 ;  /* 0x0000000000017941 */ /* 0x000fea0003800000 */
.L_x_55:
        /* <DEDUP_REMOVED lines=10> */
.L_x_58:
[----:B------:R-:W-:Y:S05]  /*2b50*/  BSYNC B1 ;  /* 0x0000000000017941 */ /* 0x000fea0003800000 */
.L_x_57:
        /* <DEDUP_REMOVED lines=10> */
.L_x_60:
[----:B------:R-:W-:Y:S05]  /*2c00*/  BSYNC B1 ;  /* 0x0000000000017941 */ /* 0x000fea0003800000 */
.L_x_59:
        /* <DEDUP_REMOVED lines=9> */
.L_x_62:
[----:B------:R-:W-:Y:S05]  /*2ca0*/  BSYNC B1 ;  /* 0x0000000000017941 */ /* 0x000fea0003800000 */
.L_x_61:
        /* <DEDUP_REMOVED lines=9> */
.L_x_64:
[----:B------:R-:W-:Y:S05]  /*2d40*/  BSYNC B1 ;  /* 0x0000000000017941 */ /* 0x000fea0003800000 */
.L_x_63:
        /* <DEDUP_REMOVED lines=10> */
.L_x_66:
[----:B------:R-:W-:Y:S05]  /*2df0*/  BSYNC B1 ;  /* 0x0000000000017941 */ /* 0x000fea0003800000 */
.L_x_65:
        /* <DEDUP_REMOVED lines=10> */
.L_x_68:
[----:B------:R-:W-:Y:S05]  /*2ea0*/  BSYNC B1 ;  /* 0x0000000000017941 */ /* 0x000fea0003800000 */
.L_x_67:
        /* <DEDUP_REMOVED lines=9> */
.L_x_70:
[----:B------:R-:W-:Y:S05]  /*2f40*/  BSYNC B1 ;  /* 0x0000000000017941 */ /* 0x000fea0003800000 */
.L_x_69:
        /* <DEDUP_REMOVED lines=9> */
.L_x_72:
[----:B------:R-:W-:Y:S05]  /*2fe0*/  BSYNC B1 ;  /* 0x0000000000017941 */ /* 0x000fea0003800000 */
.L_x_71:
        /* <DEDUP_REMOVED lines=10> */
.L_x_74:
[----:B------:R-:W-:Y:S05]  /*3090*/  BSYNC B1 ;  /* 0x0000000000017941 */ /* 0x000fea0003800000 */
.L_x_73:
        /* <DEDUP_REMOVED lines=10> */
.L_x_76:
[----:B------:R-:W-:Y:S05]  /*3140*/  BSYNC B1 ;  /* 0x0000000000017941 */ /* 0x000fea0003800000 */
.L_x_75:
        /* <DEDUP_REMOVED lines=9> */
.L_x_78:
[----:B------:R-:W-:Y:S05]  /*31e0*/  BSYNC B1 ;  /* 0x0000000000017941 */ /* 0x000fea0003800000 */
.L_x_77:
        /* <DEDUP_REMOVED lines=9> */
.L_x_80:
[----:B------:R-:W-:Y:S05]  /*3280*/  BSYNC B1 ;  /* 0x0000000000017941 */ /* 0x000fea0003800000 */
.L_x_79:
        /* <DEDUP_REMOVED lines=10> */
.L_x_82:
[----:B------:R-:W-:Y:S05]  /*3330*/  BSYNC B1 ;  /* 0x0000000000017941 */ /* 0x000fea0003800000 */
.L_x_81:
        /* <DEDUP_REMOVED lines=10> */
.L_x_84:
[----:B------:R-:W-:Y:S05]  /*33e0*/  BSYNC B1 ;  /* 0x0000000000017941 */ /* 0x000fea0003800000 */
.L_x_83:
        /* <DEDUP_REMOVED lines=9> */
.L_x_86:
[----:B------:R-:W-:Y:S05]  /*3480*/  BSYNC B1 ;  /* 0x0000000000017941 */ /* 0x000fea0003800000 */
.L_x_85:
        /* <DEDUP_REMOVED lines=9> */
.L_x_88:
[----:B------:R-:W-:Y:S05]  /*3520*/  BSYNC B1 ;  /* 0x0000000000017941 */ /* 0x000fea0003800000 */
.L_x_87:
        /* <DEDUP_REMOVED lines=10> */
.L_x_90:
[----:B------:R-:W-:Y:S05]  /*35d0*/  BSYNC B1 ;  /* 0x0000000000017941 */ /* 0x000fea0003800000 */
.L_x_89:
[----:B0----5:R-:W-:Y:S01]  /*35e0*/  HADD2.F32 R14, -RZ, R24.H0_H0 ;  /* 0x20000018ff0e7230 */ /* 0x021fe20000004100 */
[----:B------:R-:W-:Y:S01]  /*35f0*/  ISETP.GT.AND P0, PT, R4, 0x39, PT ;  /* 0x000000390400780c */ /* 0x000fe20003f04270 */
[----:B------:R-:W-:Y:S01]  /*3600*/  @P2 IMAD.MOV.U32 R4, RZ, RZ, R8 ;  /* 0x000000ffff042224 */ /* 0x000fe200078e0008 */
[----:B------:R-:W-:Y:S02]  /*3610*/  BSSY B1, `(.L_x_91) ;  /* 0x000000a000017945 */ /* 0x000fe40003800000 */
[----:B------:R-:W-:Y:S01]  /*3620*/  FMUL R5, R14, R57 ;  /* 0x000000390e057220 */ /* 0x000fe20000400000 */
[----:B------:R-:W-:-:S03]  /*3630*/  ISETP.GT.AND P3, PT, R3, RZ, P0 ;  /* 0x000000ff0300720c */ /* 0x000fc60000764270 */
[----:B------:R-:W-:-:S05]  /*3640*/  FFMA R5, R52, R56, R5 ;  /* 0x0000003834057223 */ /* 0x000fca0000000005 */
[----:B------:R-:W-:-:S04]  /*3650*/  F2FP.F16.F32.PACK_AB R5, RZ, R5 ;  /* 0x00000005ff05723e */ /* 0x000fc800000000ff */
[----:B------:R-:W-:Y:S01]  /*3660*/  PRMT R14, R5, 0x7610, R14 ;  /* 0x00007610050e7816 */ /* 0x000fe2000000000e */
[----:B------:R-:W-:-:S05]  /*3670*/  @P2 IMAD.MOV.U32 R5, RZ, RZ, R9 ;  /* 0x000000ffff052224 */ /* 0x000fca00078e0009 */
[----:B------:R0:W-:Y:S01]  /*3680*/  @P2 STG.E.U16 desc[UR36][R4.64+0x70], R14 ;  /* 0x0000700e04002986 */ /* 0x0001e2000c101524 */
[----:B------:R-:W-:Y:S05]  /*3690*/  @!P3 BRA `(.L_x_92) ;  /* 0x000000000004b947 */ /* 0x000fea0003800000 */
[----:B------:R0:W5:Y:S02]  /*36a0*/  LDG.E.LTC128B.U16 R24, desc[UR36][R6.64+0x72] ;  /* 0x0000722406187981 */ /* 0x000164000c1e1520 */
.L_x_92:
[----:B------:R-:W-:Y:S05]  /*36b0*/  BSYNC B1 ;  /* 0x0000000000017941 */ /* 0x000fea0003800000 */
.L_x_91:
        /* <DEDUP_REMOVED lines=9> */
.L_x_94:
[----:B------:R-:W-:Y:S05]  /*3750*/  BSYNC B1 ;  /* 0x0000000000017941 */ /* 0x000fea0003800000 */
.L_x_93:
[----:B0----5:R-:W-:Y:S01]  /*3760*/  HADD2.F32 R4, -RZ, R24.H0_H0 ;  /* 0x20000018ff047230 */ /* 0x021fe20000004100 */
[----:B------:R-:W-:Y:S01]  /*3770*/  ISETP.GT.AND P0, PT, R3, 0x8, P0 ;  /* 0x000000080300780c */ /* 0x000fe20000704270 */
[----:B------:R-:W-:Y:S03]  /*3780*/  BSSY B1, `(.L_x_95) ;  /* 0x000000a000017945 */ /* 0x000fe60003800000 */
[----:B------:R-:W-:Y:S01]  /*3790*/  FMUL R5, R4, R57 ;  /* 0x0000003904057220 */ /* 0x000fe20000400000 */
[----:B------:R-:W-:-:S03]  /*37a0*/  @P1 IMAD.MOV.U32 R4, RZ, RZ, R12 ;  /* 0x000000ffff041224 */ /* 0x000fc600078e000c */
[----:B------:R-:W-:-:S05]  /*37b0*/  FFMA R5, R54, R56, R5 ;  /* 0x0000003836057223 */ /* 0x000fca0000000005 */
[----:B------:R-:W-:-:S04]  /*37c0*/  F2FP.F16.F32.PACK_AB R5, RZ, R5 ;  /* 0x00000005ff05723e */ /* 0x000fc800000000ff */
[----:B-1-34-:R-:W-:Y:S01]  /*37d0*/  PRMT R6, R5, 0x7610, R6 ;  /* 0x0000761005067816 */ /* 0x01afe20000000006 */
[----:B------:R-:W-:-:S05]  /*37e0*/  @P1 IMAD.MOV.U32 R5, RZ, RZ, R13 ;  /* 0x000000ffff051224 */ /* 0x000fca00078e000d */
[----:B------:R0:W-:Y:S01]  /*37f0*/  @P1 STG.E.U16 desc[UR36][R4.64+0x70], R6 ;  /* 0x0000700604001986 */ /* 0x0001e2000c101524 */
[----:B------:R-:W-:Y:S05]  /*3800*/  @!P0 BRA `(.L_x_96) ;  /* 0x0000000000048947 */ /* 0x000fea0003800000 */
[----:B------:R1:W5:Y:S02]  /*3810*/  LDG.E.LTC128B.U16 R24, desc[UR36][R10.64+0x72] ;  /* 0x000072240a187981 */ /* 0x000364000c1e1520 */
.L_x_96:
[----:B------:R-:W-:Y:S05]  /*3820*/  BSYNC B1 ;  /* 0x0000000000017941 */ /* 0x000fea0003800000 */
.L_x_95:
[----:B------:R-:W-:Y:S05]  /*3830*/  @!P0 BRA `(.L_x_97) ;  /* 0x0000000800a88947 */ /* 0x000fea0003800000 */
[----:B-----5:R-:W-:-:S05]  /*3840*/  HADD2.F32 R24, -RZ, R24.H0_H0 ;  /* 0x20000018ff187230 */ /* 0x020fca0000004100 */
[----:B------:R-:W-:-:S04]  /*3850*/  FMUL R24, R24, R57 ;  /* 0x0000003918187220 */ /* 0x000fc80000400000 */
[----:B------:R-:W-:-:S05]  /*3860*/  FFMA R24, R55, R56, R24 ;  /* 0x0000003837187223 */ /* 0x000fca0000000018 */
[----:B------:R-:W-:-:S05]  /*3870*/  F2FP.F16.F32.PACK_AB R24, RZ, R24 ;  /* 0x00000018ff18723e */ /* 0x000fca00000000ff */
[----:B------:R3:W-:Y:S01]  /*3880*/  STG.E.U16 desc[UR36][R12.64+0x72], R24 ;  /* 0x000072180c007986 */ /* 0x0007e2000c101524 */
[----:B------:R-:W-:Y:S05]  /*3890*/  BRA `(.L_x_97) ;  /* 0x0000000800907947 */ /* 0x000fea0003800000 */
.L_x_36:
[----:B------:R-:W-:Y:S01]  /*38a0*/  ISETP.GT.AND P0, PT, R4, 0x1, PT ;  /* 0x000000010400780c */ /* 0x000fe20003f04270 */
[----:B------:R-:W-:Y:S01]  /*38b0*/  ULDC.64 UR4, c[0x0][0x5c0] ;  /* 0x0001700000047ab9 */ /* 0x000fe20000000a00 */
[-C--:B------:R-:W-:Y:S01]  /*38c0*/  FMUL R24, R24, R56.reuse ;  /* 0x0000003818187220 */ /* 0x080fe20000400000 */
[-C--:B------:R-:W-:Y:S01]  /*38d0*/  FMUL R25, R25, R56.reuse ;  /* 0x0000003819197220 */ /* 0x080fe20000400000 */
[----:B------:R-:W-:Y:S01]  /*38e0*/  ISETP.GT.AND P3, PT, R3, RZ, P0 ;  /* 0x000000ff0300720c */ /* 0x000fe20000764270 */
[-C--:B------:R-:W-:Y:S01]  /*38f0*/  FMUL R26, R26, R56.reuse ;  /* 0x000000381a1a7220 */ /* 0x080fe20000400000 */
[----:B------:R-:W-:Y:S01]  /*3900*/  LEA R6, P4, R60, UR4, 0x1 ;  /* 0x000000043c067c11 */ /* 0x000fe2000f8808ff */
[----:B------:R-:W-:Y:S01]  /*3910*/  FMUL R27, R27, R56 ;  /* 0x000000381b1b7220 */ /* 0x000fe20000400000 */
[----:B------:R-:W-:Y:S01]  /*3920*/  F2FP.F16.F32.PACK_AB R24, RZ, R24 ;  /* 0x00000018ff18723e */ /* 0x000fe200000000ff */
[-C--:B------:R-:W-:Y:S01]  /*3930*/  FMUL R28, R28, R56.reuse ;  /* 0x000000381c1c7220 */ /* 0x080fe20000400000 */
[----:B------:R-:W-:Y:S01]  /*3940*/  LEA.HI.X R7, R60, UR5, R75, 0x1, P4 ;  /* 0x000000053c077c11 */ /* 0x000fe2000a0f0c4b */
[-C--:B------:R-:W-:Y:S01]  /*3950*/  FMUL R29, R29, R56.reuse ;  /* 0x000000381d1d7220 */ /* 0x080fe20000400000 */
[----:B------:R-:W-:Y:S01]  /*3960*/  F2FP.F16.F32.PACK_AB R25, RZ, R25 ;  /* 0x00000019ff19723e */ /* 0x000fe200000000ff */
[-C--:B------:R-:W-:Y:S01]  /*3970*/  FMUL R30, R30, R56.reuse ;  /* 0x000000381e1e7220 */ /* 0x080fe20000400000 */
[----:B------:R-:W-:Y:S01]  /*3980*/  SHF.L.U64.HI R67, R66, 0x4, R67 ;  /* 0x0000000442437819 */ /* 0x000fe20000010243 */
[----:B------:R-:W-:Y:S01]  /*3990*/  @P1 STG.E.U16 desc[UR36][R6.64], R24 ;  /* 0x0000001806001986 */ /* 0x000fe2000c101524 */
[----:B------:R-:W-:Y:S01]  /*39a0*/  ISETP.GT.AND P1, PT, R4, 0x8, PT ;  /* 0x000000080400780c */ /* 0x000fe20003f24270 */
[----:B------:R-:W-:Y:S01]  /*39b0*/  FMUL R31, R31, R56 ;  /* 0x000000381f1f7220 */ /* 0x000fe20000400000 */
[C---:B------:R-:W-:Y:S01]  /*39c0*/  ISETP.GT.AND P4, PT, R3.reuse, 0x8, P0 ;  /* 0x000000080300780c */ /* 0x040fe20000784270 */
[----:B------:R-:W-:Y:S01]  /*39d0*/  @P3 STG.E.U16 desc[UR36][R6.64+0x2], R25 ;  /* 0x0000021906003986 */ /* 0x000fe2000c101524 */
[----:B------:R-:W-:Y:S01]  /*39e0*/  LEA R8, P3, R66, R6, 0x4 ;  /* 0x0000000642087211 */ /* 0x000fe200078620ff */
[-C--:B------:R-:W-:Y:S01]  /*39f0*/  FMUL R32, R32, R56.reuse ;  /* 0x0000003820207220 */ /* 0x080fe20000400000 */
[----:B------:R-:W-:Y:S01]  /*3a00*/  ISETP.GT.AND P2, PT, R3, 0x8, P2 ;  /* 0x000000080300780c */ /* 0x000fe20001744270 */
[-C--:B------:R-:W-:Y:S01]  /*3a10*/  FMUL R33, R33, R56.reuse ;  /* 0x0000003821217220 */ /* 0x080fe20000400000 */
[----:B------:R-:W-:Y:S01]  /*3a20*/  ISETP.GT.AND P0, PT, R4, 0x9, PT ;  /* 0x000000090400780c */ /* 0x000fe20003f04270 */
[----:B------:R-:W-:Y:S01]  /*3a30*/  IMAD.X R9, R67, 0x1, R7, P3 ;  /* 0x0000000143097824 */ /* 0x000fe200018e0607 */
[C---:B------:R-:W-:Y:S01]  /*3a40*/  ISETP.GT.AND P5, PT, R3.reuse, RZ, P1 ;  /* 0x000000ff0300720c */ /* 0x040fe20000fa4270 */
[-C--:B------:R-:W-:Y:S01]  /*3a50*/  FMUL R34, R34, R56.reuse ;  /* 0x0000003822227220 */ /* 0x080fe20000400000 */
[----:B------:R-:W-:Y:S01]  /*3a60*/  ISETP.GT.AND P3, PT, R3, RZ, P0 ;  /* 0x000000ff0300720c */ /* 0x000fe20000764270 */
[----:B------:R-:W-:Y:S01]  /*3a70*/  FMUL R35, R35, R56 ;  /* 0x0000003823237220 */ /* 0x000fe20000400000 */
[----:B------:R-:W-:Y:S01]  /*3a80*/  F2FP.F16.F32.PACK_AB R26, RZ, R26 ;  /* 0x0000001aff1a723e */ /* 0x000fe200000000ff */
[-C--:B------:R-:W-:Y:S01]  /*3a90*/  FMUL R36, R36, R56.reuse ;  /* 0x0000003824247220 */ /* 0x080fe20000400000 */
[----:B------:R-:W-:Y:S01]  /*3aa0*/  F2FP.F16.F32.PACK_AB R27, RZ, R27 ;  /* 0x0000001bff1b723e */ /* 0x000fe200000000ff */
[----:B------:R-:W-:Y:S01]  /*3ab0*/  FMUL R37, R37, R56 ;  /* 0x0000003825257220 */ /* 0x000fe20000400000 */
[----:B------:R-:W-:Y:S01]  /*3ac0*/  F2FP.F16.F32.PACK_AB R28, RZ, R28 ;  /* 0x0000001cff1c723e */ /* 0x000fe200000000ff */
[----:B------:R-:W-:Y:S01]  /*3ad0*/  @P2 STG.E.U16 desc[UR36][R8.64], R26 ;  /* 0x0000001a08002986 */ /* 0x000fe2000c101524 */
[----:B------:R-:W-:Y:S01]  /*3ae0*/  F2FP.F16.F32.PACK_AB R29, RZ, R29 ;  /* 0x0000001dff1d723e */ /* 0x000fe200000000ff */
[-C--:B------:R-:W-:Y:S01]  /*3af0*/  FMUL R38, R38, R56.reuse ;  /* 0x0000003826267220 */ /* 0x080fe20000400000 */
[----:B------:R-:W-:Y:S01]  /*3b00*/  ISETP.GT.AND P2, PT, R3, 0x8, P1 ;  /* 0x000000080300780c */ /* 0x000fe20000f44270 */
[----:B------:R-:W-:Y:S01]  /*3b10*/  @P4 STG.E.U16 desc[UR36][R8.64+0x2], R27 ;  /* 0x0000021b08004986 */ /* 0x000fe2000c101524 */
[----:B------:R-:W-:Y:S01]  /*3b20*/  ISETP.GT.AND P1, PT, R4, 0x10, PT ;  /* 0x000000100400780c */ /* 0x000fe20003f24270 */
[----:B------:R-:W-:Y:S01]  /*3b30*/  FMUL R39, R39, R56 ;  /* 0x0000003827277220 */ /* 0x000fe20000400000 */
[----:B------:R-:W-:Y:S01]  /*3b40*/  F2FP.F16.F32.PACK_AB R30, RZ, R30 ;  /* 0x0000001eff1e723e */ /* 0x000fe200000000ff */
[----:B------:R-:W-:Y:S01]  /*3b50*/  @P5 STG.E.U16 desc[UR36][R6.64+0x10], R28 ;  /* 0x0000101c06005986 */ /* 0x000fe2000c101524 */
[C---:B------:R-:W-:Y:S01]  /*3b60*/  ISETP.GT.AND P4, PT, R3.reuse, RZ, P1 ;  /* 0x000000ff0300720c */ /* 0x040fe20000f84270 */
[-C--:B------:R-:W-:Y:S01]  /*3b70*/  FMUL R40, R40, R56.reuse ;  /* 0x0000003828287220 */ /* 0x080fe20000400000 */
[----:B------:R-:W-:Y:S01]  /*3b80*/  F2FP.F16.F32.PACK_AB R31, RZ, R31 ;  /* 0x0000001fff1f723e */ /* 0x000fe200000000ff */
[----:B------:R-:W-:Y:S01]  /*3b90*/  @P3 STG.E.U16 desc[UR36][R6.64+0x12], R29 ;  /* 0x0000121d06003986 */ /* 0x000fe2000c101524 */
[----:B------:R-:W-:Y:S01]  /*3ba0*/  ISETP.GT.AND P3, PT, R3, 0x8, P0 ;  /* 0x000000080300780c */ /* 0x000fe20000764270 */
[----:B------:R-:W-:Y:S01]  /*3bb0*/  FMUL R41, R41, R56 ;  /* 0x0000003829297220 */ /* 0x000fe20000400000 */
[----:B------:R-:W-:Y:S01]  /*3bc0*/  ISETP.GT.AND P0, PT, R4, 0x11, PT ;  /* 0x000000110400780c */ /* 0x000fe20003f04270 */
[----:B------:R-:W-:Y:S01]  /*3bd0*/  @P2 STG.E.U16 desc[UR36][R8.64+0x10], R30 ;  /* 0x0000101e08002986 */ /* 0x000fe2000c101524 */
[----:B------:R-:W-:Y:S01]  /*3be0*/  F2FP.F16.F32.PACK_AB R32, RZ, R32 ;  /* 0x00000020ff20723e */ /* 0x000fe200000000ff */
[-C--:B------:R-:W-:Y:S01]  /*3bf0*/  FMUL R42, R42, R56.reuse ;  /* 0x000000382a2a7220 */ /* 0x080fe20000400000 */
[----:B------:R-:W-:Y:S01]  /*3c00*/  ISETP.GT.AND P5, PT, R3, RZ, P0 ;  /* 0x000000ff0300720c */ /* 0x000fe200007a4270 */
[-C--:B------:R-:W-:Y:S01]  /*3c10*/  FMUL R43, R43, R56.reuse ;  /* 0x000000382b2b7220 */ /* 0x080fe20000400000 */
[----:B------:R-:W-:Y:S01]  /*3c20*/  ISETP.GT.AND P2, PT, R3, 0x8, P1 ;  /* 0x000000080300780c */ /* 0x000fe20000f44270 */
[-C--:B------:R-:W-:Y:S01]  /*3c30*/  FMUL R44, R44, R56.reuse ;  /* 0x000000382c2c7220 */ /* 0x080fe20000400000 */
[----:B------:R-:W-:Y:S01]  /*3c40*/  ISETP.GT.AND P1, PT, R4, 0x18, PT ;  /* 0x000000180400780c */ /* 0x000fe20003f24270 */
[-C--:B------:R-:W-:Y:S01]  /*3c50*/  FMUL R45, R45, R56.reuse ;  /* 0x000000382d2d7220 */ /* 0x080fe20000400000 */
[----:B------:R-:W-:Y:S01]  /*3c60*/  F2FP.F16.F32.PACK_AB R33, RZ, R33 ;  /* 0x00000021ff21723e */ /* 0x000fe200000000ff */
[----:B------:R-:W-:Y:S01]  /*3c70*/  @P3 STG.E.U16 desc[UR36][R8.64+0x12], R31 ;  /* 0x0000121f08003986 */ /* 0x000fe2000c101524 */
[C---:B------:R-:W-:Y:S01]  /*3c80*/  ISETP.GT.AND P3, PT, R3.reuse, 0x8, P0 ;  /* 0x000000080300780c */ /* 0x040fe20000764270 */
[-C--:B------:R-:W-:Y:S01]  /*3c90*/  FMUL R46, R46, R56.reuse ;  /* 0x000000382e2e7220 */ /* 0x080fe20000400000 */
[----:B------:R-:W-:Y:S01]  /*3ca0*/  ISETP.GT.AND P0, PT, R4, 0x19, PT ;  /* 0x000000190400780c */ /* 0x000fe20003f04270 */
[----:B------:R-:W-:Y:S01]  /*3cb0*/  @P4 STG.E.U16 desc[UR36][R6.64+0x20], R32 ;  /* 0x0000202006004986 */ /* 0x000fe2000c101524 */
[----:B------:R-:W-:Y:S01]  /*3cc0*/  ISETP.GT.AND P4, PT, R3, RZ, P1 ;  /* 0x000000ff0300720c */ /* 0x000fe20000f84270 */
[----:B------:R-:W-:Y:S01]  /*3cd0*/  FMUL R47, R47, R56 ;  /* 0x000000382f2f7220 */ /* 0x000fe20000400000 */
[----:B------:R-:W-:Y:S01]  /*3ce0*/  F2FP.F16.F32.PACK_AB R34, RZ, R34 ;  /* 0x00000022ff22723e */ /* 0x000fe200000000ff */
[----:B------:R-:W-:Y:S01]  /*3cf0*/  @P5 STG.E.U16 desc[UR36][R6.64+0x22], R33 ;  /* 0x0000222106005986 */ /* 0x000fe2000c101524 */
[----:B------:R-:W-:Y:S01]  /*3d00*/  ISETP.GT.AND P5, PT, R3, RZ, P0 ;  /* 0x000000ff0300720c */ /* 0x000fe200007a4270 */
[----:B------:R-:W-:Y:S01]  /*3d10*/  FMUL R48, R48, R56 ;  /* 0x0000003830307220 */ /* 0x000fe20000400000 */
[----:B------:R-:W-:Y:S01]  /*3d20*/  F2FP.F16.F32.PACK_AB R35, RZ, R35 ;  /* 0x00000023ff23723e */ /* 0x000fe200000000ff */
[----:B------:R-:W-:Y:S01]  /*3d30*/  @P2 STG.E.U16 desc[UR36][R8.64+0x20], R34 ;  /* 0x0000202208002986 */ /* 0x000fe2000c101524 */
[----:B------:R-:W-:Y:S01]  /*3d40*/  F2FP.F16.F32.PACK_AB R36, RZ, R36 ;  /* 0x00000024ff24723e */ /* 0x000fe200000000ff */
[-C--:B------:R-:W-:Y:S01]  /*3d50*/  FMUL R49, R49, R56.reuse ;  /* 0x0000003831317220 */ /* 0x080fe20000400000 */
[C---:B------:R-:W-:Y:S01]  /*3d60*/  ISETP.GT.AND P2, PT, R3.reuse, 0x8, P1 ;  /* 0x000000080300780c */ /* 0x040fe20000f44270 */
[----:B------:R-:W-:Y:S01]  /*3d70*/  @P3 STG.E.U16 desc[UR36][R8.64+0x22], R35 ;  /* 0x0000222308003986 */ /* 0x000fe2000c101524 */
[----:B------:R-:W-:Y:S01]  /*3d80*/  ISETP.GT.AND P1, PT, R4, 0x20, PT ;  /* 0x000000200400780c */ /* 0x000fe20003f24270 */
[-C--:B------:R-:W-:Y:S01]  /*3d90*/  FMUL R50, R50, R56.reuse ;  /* 0x0000003832327220 */ /* 0x080fe20000400000 */
[----:B------:R-:W-:Y:S01]  /*3da0*/  F2FP.F16.F32.PACK_AB R37, RZ, R37 ;  /* 0x00000025ff25723e */ /* 0x000fe200000000ff */
[----:B------:R-:W-:Y:S01]  /*3db0*/  @P4 STG.E.U16 desc[UR36][R6.64+0x30], R36 ;  /* 0x0000302406004986 */ /* 0x000fe2000c101524 */
[----:B------:R-:W-:Y:S01]  /*3dc0*/  ISETP.GT.AND P3, PT, R3, 0x8, P0 ;  /* 0x000000080300780c */ /* 0x000fe20000764270 */
[-C--:B------:R-:W-:Y:S01]  /*3dd0*/  FMUL R51, R51, R56.reuse ;  /* 0x0000003833337220 */ /* 0x080fe20000400000 */
[----:B------:R-:W-:Y:S01]  /*3de0*/  ISETP.GT.AND P0, PT, R4, 0x21, PT ;  /* 0x000000210400780c */ /* 0x000fe20003f04270 */
[----:B------:R-:W-:Y:S01]  /*3df0*/  @P5 STG.E.U16 desc[UR36][R6.64+0x32], R37 ;  /* 0x0000322506005986 */ /* 0x000fe2000c101524 */
        /* <DEDUP_REMOVED lines=10> */
[----:B------:R-:W-:-:S02]  /*3ea0*/  F2FP.F16.F32.PACK_AB R41, RZ, R41 ;  /* 0x00000029ff29723e */ /* 0x000fc400000000ff */
[C---:B------:R-:W-:Y:S01]  /*3eb0*/  ISETP.GT.AND P1, PT, R3.reuse, 0x8, P1 ;  /* 0x000000080300780c */ /* 0x040fe20000f24270 */
[----:B------:R-:W-:Y:S01]  /*3ec0*/  @P3 STG.E.U16 desc[UR36][R8.64+0x32], R39 ;  /* 0x0000322708003986 */ /* 0x000fe2000c101524 */
[C---:B------:R-:W-:Y:S02]  /*3ed0*/  ISETP.GT.AND P2, PT, R3.reuse, 0x8, P0 ;  /* 0x000000080300780c */ /* 0x040fe40000744270 */
[C---:B------:R-:W-:Y:S01]  /*3ee0*/  ISETP.GT.AND P0, PT, R4.reuse, 0x29, PT ;  /* 0x000000290400780c */ /* 0x040fe20003f04270 */
[----:B------:R-:W-:Y:S01]  /*3ef0*/  @P4 STG.E.U16 desc[UR36][R6.64+0x40], R40 ;  /* 0x0000402806004986 */ /* 0x000fe2000c101524 */
[----:B------:R-:W-:Y:S02]  /*3f00*/  ISETP.GT.AND P4, PT, R4, 0x28, PT ;  /* 0x000000280400780c */ /* 0x000fe40003f84270 */
[----:B------:R-:W-:Y:S01]  /*3f10*/  F2FP.F16.F32.PACK_AB R42, RZ, R42 ;  /* 0x0000002aff2a723e */ /* 0x000fe200000000ff */
[----:B------:R-:W-:Y:S01]  /*3f20*/  @P5 STG.E.U16 desc[UR36][R6.64+0x42], R41 ;  /* 0x0000422906005986 */ /* 0x000fe2000c101524 */
[----:B------:R-:W-:-:S02]  /*3f30*/  ISETP.GT.AND P5, PT, R3, RZ, P4 ;  /* 0x000000ff0300720c */ /* 0x000fc400027a4270 */
[C---:B------:R-:W-:Y:S01]  /*3f40*/  ISETP.GT.AND P3, PT, R3.reuse, RZ, P0 ;  /* 0x000000ff0300720c */ /* 0x040fe20000764270 */
[----:B------:R-:W-:Y:S01]  /*3f50*/  @P1 STG.E.U16 desc[UR36][R8.64+0x40], R42 ;  /* 0x0000402a08001986 */ /* 0x000fe2000c101524 */
[----:B------:R-:W-:Y:S02]  /*3f60*/  F2FP.F16.F32.PACK_AB R43, RZ, R43 ;  /* 0x0000002bff2b723e */ /* 0x000fe400000000ff */
[----:B------:R-:W-:Y:S02]  /*3f70*/  F2FP.F16.F32.PACK_AB R44, RZ, R44 ;  /* 0x0000002cff2c723e */ /* 0x000fe400000000ff */
[C---:B------:R-:W-:Y:S01]  /*3f80*/  ISETP.GT.AND P4, PT, R3.reuse, 0x8, P4 ;  /* 0x000000080300780c */ /* 0x040fe20002784270 */
[----:B------:R-:W-:Y:S01]  /*3f90*/  @P2 STG.E.U16 desc[UR36][R8.64+0x42], R43 ;  /* 0x0000422b08002986 */ /* 0x000fe2000c101524 */
[----:B------:R-:W-:Y:S02]  /*3fa0*/  F2FP.F16.F32.PACK_AB R45, RZ, R45 ;  /* 0x0000002dff2d723e */ /* 0x000fe400000000ff */
[----:B------:R-:W-:Y:S01]  /*3fb0*/  ISETP.GT.AND P2, PT, R4, 0x31, PT ;  /* 0x000000310400780c */ /* 0x000fe20003f44270 */
[----:B------:R-:W-:Y:S01]  /*3fc0*/  @P5 STG.E.U16 desc[UR36][R6.64+0x50], R44 ;  /* 0x0000502c06005986 */ /* 0x000fe2000c101524 */
[----:B------:R-:W-:-:S02]  /*3fd0*/  ISETP.GT.AND P5, PT, R3, 0x8, P0 ;  /* 0x000000080300780c */ /* 0x000fc400007a4270 */
[C---:B------:R-:W-:Y:S01]  /*3fe0*/  ISETP.GT.AND P1, PT, R4.reuse, 0x38, PT ;  /* 0x000000380400780c */ /* 0x040fe20003f24270 */
[----:B------:R-:W-:Y:S01]  /*3ff0*/  @P3 STG.E.U16 desc[UR36][R6.64+0x52], R45 ;  /* 0x0000522d06003986 */ /* 0x000fe2000c101524 */
[C---:B------:R-:W-:Y:S02]  /*4000*/  ISETP.GT.AND P3, PT, R4.reuse, 0x30, PT ;  /* 0x000000300400780c */ /* 0x040fe40003f64270 */
[----:B------:R-:W-:Y:S01]  /*4010*/  ISETP.GT.AND P0, PT, R4, 0x39, PT ;  /* 0x000000390400780c */ /* 0x000fe20003f04270 */
[----:B------:R-:W-:Y:S01]  /*4020*/  @P4 IMAD.MOV.U32 R4, RZ, RZ, R8 ;  /* 0x000000ffff044224 */ /* 0x000fe200078e0008 */
[----:B------:R-:W-:Y:S01]  /*4030*/  F2FP.F16.F32.PACK_AB R46, RZ, R46 ;  /* 0x0000002eff2e723e */ /* 0x000fe200000000ff */
[----:B------:R-:W-:Y:S01]  /*4040*/  @P4 IMAD.MOV.U32 R5, RZ, RZ, R9 ;  /* 0x000000ffff054224 */ /* 0x000fe200078e0009 */
[----:B------:R-:W-:Y:S02]  /*4050*/  F2FP.F16.F32.PACK_AB R47, RZ, R47 ;  /* 0x0000002fff2f723e */ /* 0x000fe400000000ff */
[----:B------:R-:W-:-:S02]  /*4060*/  F2FP.F16.F32.PACK_AB R48, RZ, R48 ;  /* 0x00000030ff30723e */ /* 0x000fc400000000ff */
[----:B------:R0:W-:Y:S01]  /*4070*/  @P4 STG.E.U16 desc[UR36][R4.64+0x50], R46 ;  /* 0x0000502e04004986 */ /* 0x0001e2000c101524 */
[C---:B------:R-:W-:Y:S02]  /*4080*/  ISETP.GT.AND P4, PT, R3.reuse, RZ, P2 ;  /* 0x000000ff0300720c */ /* 0x040fe40001784270 */
[----:B------:R-:W-:Y:S02]  /*4090*/  F2FP.F16.F32.PACK_AB R49, RZ, R49 ;  /* 0x00000031ff31723e */ /* 0x000fe400000000ff */
[----:B------:R-:W-:Y:S02]  /*40a0*/  ISETP.GT.AND P2, PT, R3, 0x8, P2 ;  /* 0x000000080300780c */ /* 0x000fe40001744270 */
[----:B------:R-:W-:Y:S02]  /*40b0*/  F2FP.F16.F32.PACK_AB R50, RZ, R50 ;  /* 0x00000032ff32723e */ /* 0x000fe400000000ff */
[----:B------:R-:W-:Y:S02]  /*40c0*/  F2FP.F16.F32.PACK_AB R51, RZ, R51 ;  /* 0x00000033ff33723e */ /* 0x000fe400000000ff */
[----:B------:R-:W-:Y:S01]  /*40d0*/  F2FP.F16.F32.PACK_AB R52, RZ, R52 ;  /* 0x00000034ff34723e */ /* 0x000fe200000000ff */
[----:B0-----:R-:W-:Y:S01]  /*40e0*/  @P5 IMAD.MOV.U32 R4, RZ, RZ, R8 ;  /* 0x000000ffff045224 */ /* 0x001fe200078e0008 */
[----:B------:R-:W-:Y:S01]  /*40f0*/  F2FP.F16.F32.PACK_AB R53, RZ, R53 ;  /* 0x00000035ff35723e */ /* 0x000fe200000000ff */
[----:B------:R-:W-:Y:S01]  /*4100*/  @P5 IMAD.MOV.U32 R5, RZ, RZ, R9 ;  /* 0x000000ffff055224 */ /* 0x000fe200078e0009 */
[----:B------:R-:W-:-:S02]  /*4110*/  F2FP.F16.F32.PACK_AB R54, RZ, R54 ;  /* 0x00000036ff36723e */ /* 0x000fc400000000ff */
[----:B------:R-:W-:Y:S02]  /*4120*/  F2FP.F16.F32.PACK_AB R55, RZ, R55 ;  /* 0x00000037ff37723e */ /* 0x000fe400000000ff */
[----:B------:R0:W-:Y:S01]  /*4130*/  @P5 STG.E.U16 desc[UR36][R4.64+0x52], R47 ;  /* 0x0000522f04005986 */ /* 0x0001e2000c101524 */
[C---:B------:R-:W-:Y:S02]  /*4140*/  ISETP.GT.AND P5, PT, R3.reuse, RZ, P3 ;  /* 0x000000ff0300720c */ /* 0x040fe40001fa4270 */
[----:B------:R-:W-:-:S11]  /*4150*/  ISETP.GT.AND P3, PT, R3, 0x8, P3 ;  /* 0x000000080300780c */ /* 0x000fd60001f64270 */
[----:B0-----:R-:W-:Y:S02]  /*4160*/  @P5 IMAD.MOV.U32 R4, RZ, RZ, R6 ;  /* 0x000000ffff045224 */ /* 0x001fe400078e0006 */
[----:B------:R-:W-:-:S05]  /*4170*/  @P5 IMAD.MOV.U32 R5, RZ, RZ, R7 ;  /* 0x000000ffff055224 */ /* 0x000fca00078e0007 */
[----:B------:R0:W-:Y:S01]  /*4180*/  @P5 STG.E.U16 desc[UR36][R4.64+0x60], R48 ;  /* 0x0000603004005986 */ /* 0x0001e2000c101524 */
[C---:B------:R-:W-:Y:S02]  /*4190*/  ISETP.GT.AND P5, PT, R3.reuse, RZ, P0 ;  /* 0x000000ff0300720c */ /* 0x040fe400007a4270 */
[----:B------:R-:W-:Y:S01]  /*41a0*/  ISETP.GT.AND P0, PT, R3, 0x8, P0 ;  /* 0x000000080300780c */ /* 0x000fe20000704270 */
[----:B0-----:R-:W-:Y:S02]  /*41b0*/  @P4 IMAD.MOV.U32 R4, RZ, RZ, R6 ;  /* 0x000000ffff044224 */ /* 0x001fe400078e0006 */
[----:B------:R-:W-:-:S05]  /*41c0*/  @P4 IMAD.MOV.U32 R5, RZ, RZ, R7 ;  /* 0x000000ffff054224 */ /* 0x000fca00078e0007 */
[----:B------:R0:W-:Y:S01]  /*41d0*/  @P4 STG.E.U16 desc[UR36][R4.64+0x62], R49 ;  /* 0x0000623104004986 */ /* 0x0001e2000c101524 */
[C---:B------:R-:W-:Y:S02]  /*41e0*/  ISETP.GT.AND P4, PT, R3.reuse, RZ, P1 ;  /* 0x000000ff0300720c */ /* 0x040fe40000f84270 */
[----:B------:R-:W-:Y:S01]  /*41f0*/  ISETP.GT.AND P1, PT, R3, 0x8, P1 ;  /* 0x000000080300780c */ /* 0x000fe20000f24270 */
[----:B0-----:R-:W-:Y:S02]  /*4200*/  @P3 IMAD.MOV.U32 R4, RZ, RZ, R8 ;  /* 0x000000ffff043224 */ /* 0x001fe400078e0008 */
[----:B------:R-:W-:-:S05]  /*4210*/  @P3 IMAD.MOV.U32 R5, RZ, RZ, R9 ;  /* 0x000000ffff053224 */ /* 0x000fca00078e0009 */
[----:B------:R0:W-:Y:S02]  /*4220*/  @P3 STG.E.U16 desc[UR36][R4.64+0x60], R50 ;  /* 0x0000603204003986 */ /* 0x0001e4000c101524 */
[----:B0-----:R-:W-:Y:S02]  /*4230*/  @P2 IMAD.MOV.U32 R4, RZ, RZ, R8 ;  /* 0x000000ffff042224 */ /* 0x001fe400078e0008 */
[----:B------:R-:W-:-:S05]  /*4240*/  @P2 IMAD.MOV.U32 R5, RZ, RZ, R9 ;  /* 0x000000ffff052224 */ /* 0x000fca00078e0009 */
[----:B------:R0:W-:Y:S02]  /*4250*/  @P2 STG.E.U16 desc[UR36][R4.64+0x62], R51 ;  /* 0x0000623304002986 */ /* 0x0001e4000c101524 */
[----:B0-----:R-:W-:Y:S02]  /*4260*/  @P4 IMAD.MOV.U32 R4, RZ, RZ, R6 ;  /* 0x000000ffff044224 */ /* 0x001fe400078e0006 */
[----:B------:R-:W-:-:S05]  /*4270*/  @P4 IMAD.MOV.U32 R5, RZ, RZ, R7 ;  /* 0x000000ffff054224 */ /* 0x000fca00078e0007 */
[----:B------:R0:W-:Y:S04]  /*4280*/  @P4 STG.E.U16 desc[UR36][R4.64+0x70], R52 ;  /* 0x0000703404004986 */ /* 0x0001e8000c101524 */
[----:B------:R1:W-:Y:S01]  /*4290*/  @P5 STG.E.U16 desc[UR36][R6.64+0x72], R53 ;  /* 0x0000723506005986 */ /* 0x0003e2000c101524 */
[----:B0-----:R-:W-:Y:S02]  /*42a0*/  @P1 IMAD.MOV.U32 R4, RZ, RZ, R8 ;  /* 0x000000ffff041224 */ /* 0x001fe400078e0008 */
[----:B------:R-:W-:-:S05]  /*42b0*/  @P1 IMAD.MOV.U32 R5, RZ, RZ, R9 ;  /* 0x000000ffff051224 */ /* 0x000fca00078e0009 */
[----:B------:R1:W-:Y:S04]  /*42c0*/  @P1 STG.E.U16 desc[UR36][R4.64+0x70], R54 ;  /* 0x0000703604001986 */ /* 0x0003e8000c101524 */
[----:B------:R1:W-:Y:S02]  /*42d0*/  @P0 STG.E.U16 desc[UR36][R8.64+0x72], R55 ;  /* 0x0000723708000986 */ /* 0x0003e4000c101524 */
.L_x_97:
[----:B------:R-:W-:Y:S05]  /*42e0*/  BSYNC B0 ;  /* 0x0000000000007941 */ /* 0x000fea0003800000 */
.L_x_35:
[----:B------:R-:W-:Y:S01]  /*42f0*/  ULDC UR4, c[0x0][0xc] ;  /* 0x0000030000047ab9 */ /* 0x000fe20000000800 */
[----:B------:R-:W-:Y:S01]  /*4300*/  ULDC UR5, c[0x0][0x10] ;  /* 0x0000040000057ab9 */ /* 0x000fe20000000800 */
[----:B------:R-:W4:Y:S01]  /*4310*/  LDC R3, c[0x0][0x14] ;  /* 0x00000500ff037b82 */ /* 0x000f220000000800 */
[----:B------:R-:W-:Y:S01]  /*4320*/  UIMAD.WIDE.U32 UR4, UR4, UR5, URZ ;  /* 0x00000005040472a5 */ /* 0x000fe2000f8e003f */
[----:B------:R-:W-:Y:S02]  /*4330*/  IMAD.MOV.U32 R61, RZ, RZ, -0x1 ;  /* 0xffffffffff3d7424 */ /* 0x000fe400078e00ff */
[----:B------:R-:W-:-:S03]  /*4340*/  IMAD.MOV.U32 R59, RZ, RZ, -0x1 ;  /* 0xffffffffff3b7424 */ /* 0x000fc600078e00ff */
[----:B----4-:R-:W-:-:S04]  /*4350*/  IMAD.WIDE.U32 R16, R3, UR4, R16 ;  /* 0x0000000403107c25 */ /* 0x010fc8000f8e0010 */
[----:B------:R-:W-:Y:S01]  /*4360*/  IMAD R3, R3, UR5, RZ ;  /* 0x0000000503037c24 */ /* 0x000fe2000f8e02ff */
[----:B------:R-:W-:Y:S02]  /*4370*/  ULDC.64 UR4, c[0x0][0x650] ;  /* 0x0001940000047ab9 */ /* 0x000fe40000000a00 */
[----:B------:R-:W-:Y:S01]  /*4380*/  ISETP.GE.U32.AND P0, PT, R16, UR4, PT ;  /* 0x0000000410007c0c */ /* 0x000fe2000bf06070 */
[--C-:B------:R-:W-:Y:S01]  /*4390*/  IMAD.IADD R17, R17, 0x1, R3.reuse ;  /* 0x0000000111117824 */ /* 0x100fe200078e0203 */
[----:B------:R-:W-:-:S04]  /*43a0*/  PRMT R3, RZ, 0x7610, R3 ;  /* 0x00007610ff037816 */ /* 0x000fc80000000003 */
[----:B------:R-:W-:-:S13]  /*43b0*/  ISETP.GE.U32.AND.EX P0, PT, R17, UR5, PT, P0 ;  /* 0x0000000511007c0c */ /* 0x000fda000bf06100 */
[----:B------:R-:W-:Y:S05]  /*43c0*/  @P0 BRA `(.L_x_98) ;  /* 0x0000000400640947 */ /* 0x000fea0003800000 */
[----:B---3--:R-:W3:Y:S01]  /*43d0*/  S2R R12, SR_CTAID.X ;  /* 0x00000000000c7919 */ /* 0x008ee20000002500 */
[----:B-12---:R-:W1:Y:S01]  /*43e0*/  LDC.64 R10, c[0x0][0x628] ;  /* 0x00018a00ff0a7b82 */ /* 0x006e620000000a00 */
[----:B------:R-:W-:Y:S01]  /*43f0*/  ULDC UR4, c[0x0][0x150] ;  /* 0x0000540000047ab9 */ /* 0x000fe20000000800 */
[----:B------:R-:W-:Y:S01]  /*4400*/  IMAD.MOV.U32 R8, RZ, RZ, R16 ;  /* 0x000000ffff087224 */ /* 0x000fe200078e0010 */
[----:B-----5:R-:W2:Y:S01]  /*4410*/  S2R R24, SR_CTAID.Y ;  /* 0x0000000000187919 */ /* 0x020ea20000002600 */
[----:B------:R-:W-:-:S04]  /*4420*/  IMAD.MOV.U32 R9, RZ, RZ, R17 ;  /* 0x000000ffff097224 */ /* 0x000fc800078e0011 */
[----:B------:R-:W4:Y:S08]  /*4430*/  LDC R21, c[0x0][0x144] ;  /* 0x00005100ff157b82 */ /* 0x000f300000000800 */
[----:B------:R-:W0:Y:S08]  /*4440*/  LDC R0, c[0x0][0x630] ;  /* 0x00018c00ff007b82 */ /* 0x000e300000000800 */
[----:B------:R-:W0:Y:S01]  /*4450*/  LDC.64 R14, c[0x0][0x620] ;  /* 0x00018800ff0e7b82 */ /* 0x000e220000000a00 */
[----:B-1----:R-:W-:-:S04]  /*4460*/  ISETP.NE.U32.AND P0, PT, R10, RZ, PT ;  /* 0x000000ff0a00720c */ /* 0x002fc80003f05070 */
[----:B------:R-:W-:Y:S02]  /*4470*/  ISETP.NE.AND.EX P0, PT, R11, RZ, PT, P0 ;  /* 0x000000ff0b00720c */ /* 0x000fe40003f05300 */
[----:B---3--:R-:W-:-:S05]  /*4480*/  I2FP.F32.U32 R3, R12 ;  /* 0x0000000c00037245 */ /* 0x008fca0000201000 */
[----:B------:R-:W-:-:S04]  /*4490*/  FMUL R3, R3, UR4 ;  /* 0x0000000403037c20 */ /* 0x000fc80008400000 */
[----:B------:R1:W3:Y:S02]  /*44a0*/  F2I.U32.TRUNC.NTZ R20, R3 ;  /* 0x0000000300147305 */ /* 0x0002e4000020f000 */
[----:B--2-4-:R-:W-:Y:S05]  /*44b0*/  @!P0 BRA `(.L_x_99) ;  /* 0x0000000000288947 */ /* 0x014fea0003800000 */
[----:B-1----:R-:W1:Y:S02]  /*44c0*/  LDC R3, c[0x0][0x634] ;  /* 0x00018d00ff037b82 */ /* 0x002e640000000800 */
[----:B-1----:R-:W-:-:S05]  /*44d0*/  IADD3 R3, P0, R16, R3, RZ ;  /* 0x0000000310037210 */ /* 0x002fca0007f1e0ff */
[----:B------:R-:W-:-:S04]  /*44e0*/  IMAD.X R13, RZ, RZ, R17, P0 ;  /* 0x000000ffff0d7224 */ /* 0x000fc800000e0611 */
[----:B0-----:R-:W-:-:S04]  /*44f0*/  IMAD.WIDE.U32 R4, R13, R10, RZ ;  /* 0x0000000a0d047225 */ /* 0x001fc800078e00ff */
[----:B------:R-:W-:-:S04]  /*4500*/  IMAD.WIDE.U32 R6, P0, R3, R11, R4 ;  /* 0x0000000b03067225 */ /* 0x000fc80007800004 */
[----:B------:R-:W-:-:S04]  /*4510*/  IMAD.WIDE.U32 R4, R3, R10, RZ ;  /* 0x0000000a03047225 */ /* 0x000fc800078e00ff */
[----:B------:R-:W-:Y:S01]  /*4520*/  IMAD.X R9, RZ, RZ, RZ, P0 ;  /* 0x000000ffff097224 */ /* 0x000fe200000e06ff */
[----:B------:R-:W-:Y:S01]  /*4530*/  IADD3 RZ, P0, R5, R6, RZ ;  /* 0x0000000605ff7210 */ /* 0x000fe20007f1e0ff */
[----:B------:R-:W-:-:S04]  /*4540*/  IMAD.MOV.U32 R8, RZ, RZ, R7 ;  /* 0x000000ffff087224 */ /* 0x000fc800078e0007 */
[----:B------:R-:W-:-:S08]  /*4550*/  IMAD.WIDE.U32.X R8, R13, R11, R8, P0 ;  /* 0x0000000b0d087225 */ /* 0x000fd000000e0408 */
.L_x_99:
[----:B------:R-:W2:Y:S01]  /*4560*/  LDC.64 R28, c[0x0][0x640] ;  /* 0x00019000ff1c7b82 */ /* 0x000ea20000000a00 */
[-CC-:B0-----:R-:W-:Y:S01]  /*4570*/  SHF.R.U64 R59, R8, R0.reuse, R9.reuse ;  /* 0x00000000083b7219 */ /* 0x181fe20000001209 */
[----:B---3--:R-:W-:Y:S01]  /*4580*/  IMAD.MOV R20, RZ, RZ, -R20 ;  /* 0x000000ffff147224 */ /* 0x008fe200078e0a14 */
[----:B------:R-:W-:Y:S01]  /*4590*/  SHF.R.U32.HI R0, RZ, R0, R9 ;  /* 0x00000000ff007219 */ /* 0x000fe20000011609 */
[----:B------:R-:W-:Y:S01]  /*45a0*/  ULDC UR4, c[0x0][0x154] ;  /* 0x0000550000047ab9 */ /* 0x000fe20000000800 */
[----:B-1----:R-:W-:Y:S01]  /*45b0*/  IADD3 R3, P0, RZ, -R59, RZ ;  /* 0x8000003bff037210 */ /* 0x002fe20007f1e0ff */
[----:B------:R-:W-:Y:S02]  /*45c0*/  IMAD R21, R21, R20, R12 ;  /* 0x0000001415157224 */ /* 0x000fe400078e020c */
[----:B------:R-:W0:Y:S01]  /*45d0*/  LDC R6, c[0x0][0x618] ;  /* 0x00018600ff067b82 */ /* 0x000e220000000800 */
[----:B------:R-:W-:Y:S02]  /*45e0*/  IMAD.MOV.U32 R7, RZ, RZ, 0x1 ;  /* 0x00000001ff077424 */ /* 0x000fe400078e00ff */
[----:B------:R-:W-:-:S04]  /*45f0*/  IMAD.X R5, RZ, RZ, ~R0, P0 ;  /* 0x000000ffff057224 */ /* 0x000fc800000e0e00 */
[-C--:B------:R-:W-:Y:S01]  /*4600*/  IMAD R0, R5, R14.reuse, RZ ;  /* 0x0000000e05007224 */ /* 0x080fe200078e02ff */
[----:B------:R-:W1:Y:S01]  /*4610*/  LDC R8, c[0x0][0x608] ;  /* 0x00018200ff087b82 */ /* 0x000e620000000800 */
[----:B------:R-:W-:-:S04]  /*4620*/  IMAD.WIDE.U32 R4, R3, R14, R16 ;  /* 0x0000000e03047225 */ /* 0x000fc800078e0010 */
[----:B------:R-:W-:Y:S01]  /*4630*/  IMAD R3, R3, R15, R0 ;  /* 0x0000000f03037224 */ /* 0x000fe200078e0200 */
[----:B------:R-:W-:Y:S02]  /*4640*/  I2FP.F32.U32 R0, R24 ;  /* 0x0000001800007245 */ /* 0x000fe40000201000 */
[----:B------:R-:W3:Y:S01]  /*4650*/  LDC R26, c[0x0][0x658] ;  /* 0x00019600ff1a7b82 */ /* 0x000ee20000000800 */
[----:B------:R-:W-:Y:S01]  /*4660*/  IMAD.IADD R3, R5, 0x1, R3 ;  /* 0x0000000105037824 */ /* 0x000fe200078e0203 */
[----:B--2---:R-:W-:Y:S01]  /*4670*/  ISETP.NE.U32.AND P0, PT, R28, RZ, PT ;  /* 0x000000ff1c00720c */ /* 0x004fe20003f05070 */
[----:B------:R-:W-:Y:S01]  /*4680*/  FMUL R0, R0, UR4 ;  /* 0x0000000400007c20 */ /* 0x000fe20008400000 */
[----:B------:R-:W-:Y:S02]  /*4690*/  IMAD.MOV.U32 R5, RZ, RZ, -0x1 ;  /* 0xffffffffff057424 */ /* 0x000fe400078e00ff */
[----:B------:R-:W-:Y:S01]  /*46a0*/  ISETP.NE.AND.EX P0, PT, R29, RZ, PT, P0 ;  /* 0x000000ff1d00720c */ /* 0x000fe20003f05300 */
[----:B------:R2:W4:Y:S01]  /*46b0*/  F2I.U32.TRUNC.NTZ R13, R0 ;  /* 0x00000000000d7305 */ /* 0x000522000020f000 */
[----:B------:R-:W2:Y:S01]  /*46c0*/  LDC R15, c[0x0][0x148] ;  /* 0x00005200ff0f7b82 */ /* 0x000ea20000000800 */
[----:B0-----:R-:W-:-:S02]  /*46d0*/  SHF.R.U64 R12, R4, R6, R3 ;  /* 0x00000006040c7219 */ /* 0x001fc40000001203 */
[----:B------:R-:W-:-:S05]  /*46e0*/  SHF.R.U32.HI R3, RZ, R6, R3 ;  /* 0x00000006ff037219 */ /* 0x000fca0000011603 */
[----:B------:R-:W0:Y:S01]  /*46f0*/  LDC R20, c[0x0][0x600] ;  /* 0x00018000ff147b82 */ /* 0x000e220000000800 */
[-CC-:B-1----:R-:W-:Y:S02]  /*4700*/  SHF.R.U64 R10, R12, R8.reuse, R3.reuse ;  /* 0x000000080c0a7219 */ /* 0x182fe40000001203 */
[----:B------:R-:W-:-:S05]  /*4710*/  SHF.R.U32.HI R3, RZ, R8, R3 ;  /* 0x00000008ff037219 */ /* 0x000fca0000011603 */
[----:B------:R-:W1:Y:S01]  /*4720*/  LDC R27, c[0x0][0x648] ;  /* 0x00019200ff1b7b82 */ /* 0x000e620000000800 */
[-C--:B---3--:R-:W-:Y:S02]  /*4730*/  SHF.L.U32 R4, R5, R26.reuse, RZ ;  /* 0x0000001a05047219 */ /* 0x088fe400000006ff */
[-CC-:B------:R-:W-:Y:S02]  /*4740*/  SHF.R.U64 R14, R10, R26.reuse, R3.reuse ;  /* 0x0000001a0a0e7219 */ /* 0x180fe40000001203 */
[----:B------:R-:W-:Y:S02]  /*4750*/  SHF.R.U32.HI R5, RZ, R26, R3 ;  /* 0x0000001aff057219 */ /* 0x000fe40000011603 */
[----:B------:R-:W-:Y:S01]  /*4760*/  LOP3.LUT R25, RZ, R4, RZ, 0x33, !PT ;  /* 0x00000004ff197212 */ /* 0x000fe200078e33ff */
[----:B------:R-:W3:Y:S01]  /*4770*/  LDC R30, c[0x0][0x638] ;  /* 0x00018e00ff1e7b82 */ /* 0x000ee20000000800 */
[----:B------:R-:W-:Y:S01]  /*4780*/  SHF.L.U32 R26, R7, R26, RZ ;  /* 0x0000001a071a7219 */ /* 0x000fe200000006ff */
[----:B------:R-:W-:-:S06]  /*4790*/  IMAD.MOV.U32 R4, RZ, RZ, R14 ;  /* 0x000000ffff047224 */ /* 0x000fcc00078e000e */
[----:B------:R-:W0:Y:S01]  /*47a0*/  LDC R31, c[0x0][0x610] ;  /* 0x00018400ff1f7b82 */ /* 0x000e220000000800 */
[----:B----4-:R-:W-:Y:S05]  /*47b0*/  @!P0 BRA `(.L_x_100) ;  /* 0x0000000000288947 */ /* 0x010fea0003800000 */
        /* <DEDUP_REMOVED lines=10> */
.L_x_100:
[----:B------:R-:W-:Y:S01]  /*4860*/  ISETP.NE.AND P0, PT, R2, 0x1, PT ;  /* 0x000000010200780c */ /* 0x000fe20003f05270 */
[----:B0-----:R-:W-:Y:S01]  /*4870*/  VIADD R7, R20, 0xffffffff ;  /* 0xffffffff14077836 */ /* 0x001fe20000000000 */
[----:B-12---:R-:W-:Y:S01]  /*4880*/  SHF.R.U64 R0, R4, R27, R5 ;  /* 0x0000001b04007219 */ /* 0x006fe20000001205 */
[----:B------:R-:W-:Y:S01]  /*4890*/  IMAD.MOV R13, RZ, RZ, -R13 ;  /* 0x000000ffff0d7224 */ /* 0x000fe200078e0a0d */
[----:B------:R-:W-:Y:S01]  /*48a0*/  LOP3.LUT R5, R10, R25, RZ, 0xc0, !PT ;  /* 0x000000190a057212 */ /* 0x000fe200078ec0ff */
[----:B------:R-:W-:Y:S01]  /*48b0*/  IMAD.MOV.U32 R4, RZ, RZ, 0x1 ;  /* 0x00000001ff047424 */ /* 0x000fe200078e00ff */
[----:B------:R-:W-:Y:S01]  /*48c0*/  LOP3.LUT R12, R12, R7, RZ, 0xc0, !PT ;  /* 0x000000070c0c7212 */ /* 0x000fe200078ec0ff */
[----:B------:R-:W-:Y:S02]  /*48d0*/  IMAD.MOV R3, RZ, RZ, -R0 ;  /* 0x000000ffff037224 */ /* 0x000fe400078e0a00 */
[----:B------:R-:W-:Y:S02]  /*48e0*/  IMAD R0, R26, R0, R5 ;  /* 0x000000001a007224 */ /* 0x000fe400078e0205 */
[----:B---3--:R-:W-:-:S02]  /*48f0*/  IMAD R3, R3, R30, R14 ;  /* 0x0000001e03037224 */ /* 0x008fc400078e020e */
[----:B------:R-:W-:Y:S02]  /*4900*/  @P0 IMAD R21, R15, R13, R24 ;  /* 0x0000000d0f150224 */ /* 0x000fe400078e0218 */
[----:B------:R-:W-:Y:S01]  /*4910*/  IMAD R5, R3, R20, R12 ;  /* 0x0000001403057224 */ /* 0x000fe200078e020c */
[----:B------:R-:W-:Y:S01]  /*4920*/  PRMT R3, R4, 0x7610, R3 ;  /* 0x0000761004037816 */ /* 0x000fe20000000003 */
[----:B------:R-:W-:-:S05]  /*4930*/  IMAD R0, R0, R31, R21 ;  /* 0x0000001f00007224 */ /* 0x000fca00078e0215 */
[----:B------:R-:W-:Y:S02]  /*4940*/  SEL R61, R5, R0, !P0 ;  /* 0x00000000053d7207 */ /* 0x000fe40004000000 */
[----:B------:R-:W-:-:S07]  /*4950*/  SEL R0, R0, R5, !P0 ;  /* 0x0000000500007207 */ /* 0x000fce0004000000 */
.L_x_98:
[----:B------:R-:W-:Y:S01]  /*4960*/  LOP3.LUT P0, RZ, R3, 0xff, RZ, 0xc0, !PT ;  /* 0x000000ff03ff7812 */ /* 0x000fe2000780c0ff */
[----:B------:R-:W-:-:S12]  /*4970*/  IMAD.MOV.U32 R60, RZ, RZ, R0 ;  /* 0x000000ffff3c7224 */ /* 0x000fd800078e0000 */
[----:B------:R-:W-:Y:S05]  /*4980*/  @P0 BRA `(.L_x_101) ;  /* 0xffffffc800940947 */ /* 0x000fea000383ffff */
[----:B------:R-:W-:Y:S05]  /*4990*/  EXIT ;  /* 0x000000000000794d */ /* 0x000fea0003800000 */
.L_x_8:
[----:B0-----:R-:W-:Y:S01]  /*49a0*/  ULDC.64 UR4, c[0x0][0x650] ;  /* 0x0001940000047ab9 */ /* 0x001fe20000000a00 */
        /* <DEDUP_REMOVED lines=25> */
.L_x_103:
[----:B------:R-:W0:Y:S01]  /*4b40*/  LDC.64 R28, c[0x0][0x640] ;  /* 0x00019000ff1c7b82 */ /* 0x000e220000000a00 */
[-CC-:B------:R-:W-:Y:S01]  /*4b50*/  SHF.R.U64 R22, R12, R6.reuse, R13.reuse ;  /* 0x000000060c167219 */ /* 0x180fe2000000120d */
[----:B------:R-:W-:Y:S01]  /*4b60*/  IMAD.MOV.U32 R30, RZ, RZ, 0x1 ;  /* 0x00000001ff1e7424 */ /* 0x000fe200078e00ff */
[----:B------:R-:W-:Y:S02]  /*4b70*/  SHF.R.U32.HI R6, RZ, R6, R13 ;  /* 0x00000006ff067219 */ /* 0x000fe4000001160d */
        /* <DEDUP_REMOVED lines=8> */
[----:B------:R-:W-:Y:S01]  /*4c00*/  IMAD.IADD R9, R9, 0x1, R11 ;  /* 0x0000000109097824 */ /* 0x000fe200078e020b */
[----:B0-----:R-:W-:-:S04]  /*4c10*/  ISETP.NE.U32.AND P0, PT, R28, RZ, PT ;  /* 0x000000ff1c00720c */ /* 0x001fc80003f05070 */
[----:B------:R-:W-:Y:S02]  /*4c20*/  ISETP.NE.AND.EX P0, PT, R29, RZ, PT, P0 ;  /* 0x000000ff1d00720c */ /* 0x000fe40003f05300 */
[----:B------:R-:W0:Y:S01]  /*4c30*/  LDC R20, c[0x0][0x600] ;  /* 0x00018000ff147b82 */ /* 0x000e220000000800 */
[-CC-:B-1----:R-:W-:Y:S01]  /*4c40*/  SHF.R.U64 R14, R8, R10.reuse, R9.reuse ;  /* 0x0000000a080e7219 */ /* 0x182fe20000001209 */
[----:B------:R-:W-:Y:S01]  /*4c50*/  IMAD.MOV.U32 R8, RZ, RZ, -0x1 ;  /* 0xffffffffff087424 */ /* 0x000fe200078e00ff */
[----:B------:R-:W-:-:S05]  /*4c60*/  SHF.R.U32.HI R9, RZ, R10, R9 ;  /* 0x0000000aff097219 */ /* 0x000fca0000011609 */
[----:B------:R-:W1:Y:S01]  /*4c70*/  LDC R26, c[0x0][0x648] ;  /* 0x00019200ff1a7b82 */ /* 0x000e620000000800 */
[-CC-:B--2---:R-:W-:Y:S02]  /*4c80*/  SHF.R.U64 R21, R14, R12.reuse, R9.reuse ;  /* 0x0000000c0e157219 */ /* 0x184fe40000001209 */
[----:B------:R-:W-:-:S05]  /*4c90*/  SHF.R.U32.HI R6, RZ, R12, R9 ;  /* 0x0000000cff067219 */ /* 0x000fca0000011609 */
[----:B------:R-:W2:Y:S01]  /*4ca0*/  LDC R27, c[0x0][0x638] ;  /* 0x00018e00ff1b7b82 */ /* 0x000ea20000000800 */
[-C--:B---3--:R-:W-:Y:S02]  /*4cb0*/  SHF.L.U32 R8, R8, R25.reuse, RZ ;  /* 0x0000001908087219 */ /* 0x088fe400000006ff */
[-CC-:B------:R-:W-:Y:S02]  /*4cc0*/  SHF.R.U64 R23, R21, R25.reuse, R6.reuse ;  /* 0x0000001915177219 */ /* 0x180fe40000001206 */
[----:B------:R-:W-:Y:S02]  /*4cd0*/  LOP3.LUT R32, RZ, R8, RZ, 0x33, !PT ;  /* 0x00000008ff207212 */ /* 0x000fe400078e33ff */
[----:B------:R-:W-:Y:S01]  /*4ce0*/  SHF.R.U32.HI R9, RZ, R25, R6 ;  /* 0x00000019ff097219 */ /* 0x000fe20000011606 */
[----:B------:R-:W3:Y:S01]  /*4cf0*/  LDC R31, c[0x0][0x610] ;  /* 0x00018400ff1f7b82 */ /* 0x000ee20000000800 */
[----:B------:R-:W-:Y:S01]  /*4d00*/  IMAD.MOV.U32 R8, RZ, RZ, R23 ;  /* 0x000000ffff087224 */ /* 0x000fe200078e0017 */
[----:B------:R-:W-:Y:S06]  /*4d10*/  @!P0 BRA `(.L_x_104) ;  /* 0x0000000000288947 */ /* 0x000fec0003800000 */
        /* <DEDUP_REMOVED lines=10> */
.L_x_104:
[----:B------:R-:W-:Y:S02]  /*4dc0*/  ISETP.NE.AND P0, PT, R2, 0x1, PT ;  /* 0x000000010200780c */ /* 0x000fe40003f05270 */
[----:B-1----:R-:W-:Y:S01]  /*4dd0*/  SHF.R.U64 R6, R8, R26, R9 ;  /* 0x0000001a08067219 */ /* 0x002fe20000001209 */
[----:B0-----:R-:W-:Y:S01]  /*4de0*/  VIADD R9, R20, 0xffffffff ;  /* 0xffffffff14097836 */ /* 0x001fe20000000000 */
[----:B------:R-:W-:Y:S02]  /*4df0*/  SHF.L.U32 R30, R30, R25, RZ ;  /* 0x000000191e1e7219 */ /* 0x000fe400000006ff */
[----:B------:R-:W-:Y:S01]  /*4e00*/  LOP3.LUT R5, R21, R32, RZ, 0xc0, !PT ;  /* 0x0000002015057212 */ /* 0x000fe200078ec0ff */
[----:B------:R-:W-:-:S04]  /*4e10*/  IMAD.MOV R8, RZ, RZ, -R6 ;  /* 0x000000ffff087224 */ /* 0x000fc800078e0a06 */
[----:B------:R-:W-:Y:S01]  /*4e20*/  IMAD R6, R30, R6, R5 ;  /* 0x000000061e067224 */ /* 0x000fe200078e0205 */
[----:B------:R-:W-:Y:S01]  /*4e30*/  LOP3.LUT R5, R14, R9, RZ, 0xc0, !PT ;  /* 0x000000090e057212 */ /* 0x000fe200078ec0ff */
[----:B------:R-:W-:Y:S02]  /*4e40*/  @P0 IMAD R3, R7, R24, R4 ;  /* 0x0000001807030224 */ /* 0x000fe400078e0204 */
[----:B--2---:R-:W-:Y:S02]  /*4e50*/  IMAD R4, R8, R27, R23 ;  /* 0x0000001b08047224 */ /* 0x004fe400078e0217 */
[----:B---3--:R-:W-:Y:S02]  /*4e60*/  IMAD R3, R6, R31, R3 ;  /* 0x0000001f06037224 */ /* 0x008fe400078e0203 */
[----:B------:R-:W-:Y:S02]  /*4e70*/  IMAD R4, R4, R20, R5 ;  /* 0x0000001404047224 */ /* 0x000fe400078e0205 */
[----:B------:R-:W-:-:S02]  /*4e80*/  IMAD.MOV.U32 R8, RZ, RZ, 0x1 ;  /* 0x00000001ff087424 */ /* 0x000fc400078e00ff */
[----:B------:R-:W-:Y:S01]  /*4e90*/  IMAD.MOV.U32 R6, RZ, RZ, R22 ;  /* 0x000000ffff067224 */ /* 0x000fe200078e0016 */
[----:B------:R-:W-:Y:S02]  /*4ea0*/  SEL R20, R4, R3, !P0 ;  /* 0x0000000304147207 */ /* 0x000fe40004000000 */
[----:B------:R-:W-:-:S07]  /*4eb0*/  SEL R21, R3, R4, !P0 ;  /* 0x0000000403157207 */ /* 0x000fce0004000000 */
.L_x_102:
[----:B------:R-:W-:-:S08]  /*4ec0*/  NOP ;  /* 0x0000000000007918 */ /* 0x000fd00000000000 */
[----:B------:R-:W0:-:S00]  /*4ed0*/  USETMAXREG.DEALLOC.CTAPOOL 0x28 ;  /* 0x00000028000079c8 */ /* 0x000e0000080e0500 */
[----:B0-----:R-:W-:-:S13]  /*4ee0*/  ISETP.NE.AND P0, PT, R0, RZ, PT ;  /* 0x000000ff0000720c */ /* 0x001fda0003f05270 */
[----:B------:R-:W-:Y:S05]  /*4ef0*/  @P0 EXIT ;  /* 0x000000000000094d */ /* 0x000fea0003800000 */
[----:B------:R-:W-:Y:S01]  /*4f00*/  LOP3.LUT P0, RZ, R8, 0xff, RZ, 0xc0, !PT ;  /* 0x000000ff08ff7812 */ /* 0x000fe2000780c0ff */
[----:B------:R-:W-:Y:S02]  /*4f10*/  IMAD.MOV.U32 R0, RZ, RZ, 0x1 ;  /* 0x00000001ff007424 */ /* 0x000fe400078e00ff */
[----:B------:R-:W-:-:S10]  /*4f20*/  IMAD.MOV.U32 R3, RZ, RZ, RZ ;  /* 0x000000ffff037224 */ /* 0x000fd400078e00ff */
[----:B------:R-:W-:Y:S05]  /*4f30*/  @!P0 BRA `(.L_x_105) ;  /* 0x0000000c00448947 */ /* 0x000fea0003800000 */
[----:B------:R-:W0:Y:S01]  /*4f40*/  LDC R0, c[0x0][0x28c] ;  /* 0x0000a300ff007b82 */ /* 0x000e220000000800 */
[----:B------:R-:W1:Y:S01]  /*4f50*/  S2R R12, SR_CgaCtaId ;  /* 0x00000000000c7919 */ /* 0x000e620000008800 */
[----:B------:R-:W-:Y:S01]  /*4f60*/  ULDC UR5, c[0x0][0x600] ;  /* 0x0001800000057ab9 */ /* 0x000fe20000000800 */
[----:B------:R-:W-:Y:S01]  /*4f70*/  ULDC UR4, c[0x0][0xc] ;  /* 0x0000030000047ab9 */ /* 0x000fe20000000800 */
[----:B------:R-:W-:Y:S01]  /*4f80*/  UIADD3 UR16, UR5, -0x1, URZ ;  /* 0xffffffff05107890 */ /* 0x000fe2000fffe03f */
[----:B------:R-:W-:Y:S01]  /*4f90*/  BSSY B0, `(.L_x_105) ;  /* 0x00000cb000007945 */ /* 0x000fe20003800000 */
[----:B------:R-:W-:Y:S01]  /*4fa0*/  ULDC UR6, c[0x0][0x658] ;  /* 0x0001960000067ab9 */ /* 0x000fe20000000800 */
[----:B------:R-:W-:Y:S01]  /*4fb0*/  ULDC UR5, c[0x0][0x10] ;  /* 0x0000040000057ab9 */ /* 0x000fe20000000800 */
[----:B------:R-:W-:Y:S01]  /*4fc0*/  UMOV UR7, 0xffffffff ;  /* 0xffffffff00077882 */ /* 0x000fe20000000000 */
[----:B------:R-:W-:Y:S01]  /*4fd0*/  UMOV UR8, 0x1 ;  /* 0x0000000100087882 */ /* 0x000fe20000000000 */
[----:B------:R-:W-:Y:S01]  /*4fe0*/  UIMAD.WIDE.U32 UR4, UR4, UR5, URZ ;  /* 0x00000005040472a5 */ /* 0x000fe2000f8e003f */
[----:B------:R-:W-:Y:S01]  /*4ff0*/  IMAD.MOV.U32 R9, RZ, RZ, 0x1 ;  /* 0x00000001ff097424 */ /* 0x000fe200078e00ff */
[----:B------:R-:W-:Y:S01]  /*5000*/  USHF.L.U32 UR7, UR7, UR6, URZ ;  /* 0x0000000607077299 */ /* 0x000fe2000800063f */
[----:B------:R-:W-:Y:S01]  /*5010*/  LOP3.LUT R8, R19, 0x2, RZ, 0xfc, !PT ;  /* 0x0000000213087812 */ /* 0x000fe200078efcff */
[----:B------:R-:W-:-:S02]  /*5020*/  USHF.L.U32 UR18, UR8, UR6, URZ ;  /* 0x0000000608127299 */ /* 0x000fc4000800063f */
[----:B------:R-:W-:Y:S01]  /*5030*/  ULOP3.LUT UR17, URZ, UR7, URZ, 0x33, !UPT ;  /* 0x000000073f117292 */ /* 0x000fe2000f8e333f */
[----:B------:R-:W-:Y:S01]  /*5040*/  ULDC UR6, c[0x0][0x14] ;  /* 0x0000050000067ab9 */ /* 0x000fe20000000800 */
[----:B------:R-:W-:Y:S01]  /*5050*/  ULDC.64 UR22, c[0x0][0x198] ;  /* 0x0000660000167ab9 */ /* 0x000fe20000000a00 */
[----:B------:R-:W-:Y:S02]  /*5060*/  UIMAD.WIDE.U32 UR20, UR4, UR6, URZ ;  /* 0x00000006041472a5 */ /* 0x000fe4000f8e003f */
[----:B------:R-:W-:Y:S01]  /*5070*/  UIMAD UR13, UR5, UR6, URZ ;  /* 0x00000006050d72a4 */ /* 0x000fe2000f8e023f */
[----:B0-----:R-:W-:-:S03]  /*5080*/  VIADD R0, R0, 0x1f ;  /* 0x0000001f00007836 */ /* 0x001fc60000000000 */
[----:B------:R-:W-:Y:S02]  /*5090*/  UIADD3 UR13, UR21, UR13, URZ ;  /* 0x0000000d150d7290 */ /* 0x000fe4000fffe03f */
[----:B------:R-:W-:-:S04]  /*50a0*/  SHF.R.S32.HI R3, RZ, 0x1f, R0 ;  /* 0x0000001fff037819 */ /* 0x000fc80000011400 */
[----:B------:R-:W-:Y:S01]  /*50b0*/  LEA.HI R10, R3, R0, RZ, 0x5 ;  /* 0x00000000030a7211 */ /* 0x000fe200078f28ff */
[C---:B-1----:R-:W-:Y:S02]  /*50c0*/  IMAD.SHL.U32 R11, R12.reuse, 0x20, RZ ;  /* 0x000000200c0b7824 */ /* 0x042fe400078e00ff */
[----:B------:R-:W-:Y:S01]  /*50d0*/  IMAD.SHL.U32 R12, R12, 0x400, RZ ;  /* 0x000004000c0c7824 */ /* 0x000fe200078e00ff */
[----:B------:R-:W-:Y:S01]  /*50e0*/  SHF.R.S32.HI R10, RZ, 0x5, R10 ;  /* 0x00000005ff0a7819 */ /* 0x000fe2000001140a */
[----:B------:R-:W-:Y:S01]  /*50f0*/  IMAD.MOV.U32 R0, RZ, RZ, 0x1 ;  /* 0x00000001ff007424 */ /* 0x000fe200078e00ff */
[----:B------:R-:W-:Y:S01]  /*5100*/  LOP3.LUT R11, R11, 0x20, RZ, 0xc0, !PT ;  /* 0x000000200b0b7812 */ /* 0x000fe200078ec0ff */
[----:B------:R-:W-:Y:S01]  /*5110*/  IMAD.MOV.U32 R3, RZ, RZ, RZ ;  /* 0x000000ffff037224 */ /* 0x000fe200078e00ff */
[----:B------:R-:W-:Y:S01]  /*5120*/  LOP3.LUT R12, R12, 0x400, RZ, 0xc0, !PT ;  /* 0x000004000c0c7812 */ /* 0x000fe200078ec0ff */
[----:B------:R-:W-:-:S07]  /*5130*/  VIADD R13, R10, 0x1 ;  /* 0x000000010a0d7836 */ /* 0x000fce0000000000 */
.L_x_116:
[----:B------:R-:W-:-:S03]  /*5140*/  UMOV UR4, 0xffffffff ;  /* 0xffffffff00047882 */ /* 0x000fc60000000000 */
[----:B------:R-:W-:Y:S05]  /*5150*/  BRA.DIV UR4, `(.L_x_106) ;  /* 0x00000016049c7947 */ /* 0x000fea000b800000 */
[----:B------:R-:W-:-:S13]  /*5160*/  ELECT P6, URZ, PT ;  /* 0x00000000003f782f */ /* 0x000fda00038c0000 */
.L_x_141:
[----:B------:R-:W0:Y:S01]  /*5170*/  LDC R4, c[0x0][0x28c] ;  /* 0x0000a300ff047b82 */ /* 0x000e220000000800 */
[----:B------:R-:W-:Y:S01]  /*5180*/  BSSY B1, `(.L_x_107) ;  /* 0x0000038000017945 */ /* 0x000fe20003800000 */
[----:B0-----:R-:W-:-:S13]  /*5190*/  ISETP.LT.OR P6, PT, R4, 0x1, !P6 ;  /* 0x000000010400780c */ /* 0x001fda00077c1670 */
[----:B------:R-:W-:Y:S05]  /*51a0*/  @P6 BRA `(.L_x_108) ;  /* 0x0000000000d46947 */ /* 0x000fea0003800000 */
[----:B------:R-:W-:Y:S02]  /*51b0*/  IMAD R20, R20, 0x40, R11 ;  /* 0x0000004014147824 */ /* 0x000fe400078e020b */
[----:B------:R-:W-:Y:S02]  /*51c0*/  IMAD.SHL.U32 R21, R21, 0x80, RZ ;  /* 0x0000008015157824 */ /* 0x000fe400078e00ff */
[----:B------:R-:W-:Y:S02]  /*51d0*/  IMAD.MOV.U32 R24, RZ, RZ, RZ ;  /* 0x000000ffff187224 */ /* 0x000fe400078e00ff */
[----:B------:R-:W-:Y:S02]  /*51e0*/  IMAD.MOV.U32 R4, RZ, RZ, R13 ;  /* 0x000000ffff047224 */ /* 0x000fe400078e000d */
[----:B------:R-:W-:Y:S02]  /*51f0*/  IMAD.MOV.U32 R5, RZ, RZ, R0 ;  /* 0x000000ffff057224 */ /* 0x000fe400078e0000 */
[----:B------:R-:W-:-:S07]  /*5200*/  IMAD.MOV.U32 R7, RZ, RZ, R3 ;  /* 0x000000ffff077224 */ /* 0x000fce00078e0003 */
.L_x_111:
[----:B------:R-:W0:Y:S01]  /*5210*/  S2R R15, SR_CgaCtaId ;  /* 0x00000000000f7919 */ /* 0x000e220000008800 */
[----:B------:R-:W-:Y:S02]  /*5220*/  MOV R14, 0x400 ;  /* 0x00000400000e7802 */ /* 0x000fe40000000f00 */
[----:B------:R-:W-:Y:S02]  /*5230*/  LOP3.LUT P1, RZ, R18, 0x7f, RZ, 0xc0, !PT ;  /* 0x0000007f12ff7812 */ /* 0x000fe4000782c0ff */
[----:B0-----:R-:W-:Y:S02]  /*5240*/  LEA R22, R15, R14, 0x18 ;  /* 0x0000000e0f167211 */ /* 0x001fe400078ec0ff */
[----:B------:R-:W-:-:S09]  /*5250*/  SHF.L.U32 R14, R5, 0x1f, RZ ;  /* 0x0000001f050e7819 */ /* 0x000fd200000006ff */
[----:B------:R-:W0:Y:S01]  /*5260*/  @!P1 LDC R15, c[0x0][0x500] ;  /* 0x00014000ff0f9b82 */ /* 0x000e220000000800 */
[----:B------:R-:W-:-:S04]  /*5270*/  IMAD R23, R7, 0x8, R22 ;  /* 0x0000000807177824 */ /* 0x000fc800078e0216 */
[----:B------:R-:W1:Y:S02]  /*5280*/  SYNCS.PHASECHK.TRANS64.TRYWAIT P0, [R23+URZ+0x90], R14 ;  /* 0x0000900e170075a7 */ /* 0x000e64000800017f */
[----:B-1----:R-:W-:Y:S05]  /*5290*/  @!P0 BRA `(.L_x_109) ;  /* 0x00000014006c8947 */ /* 0x002fea0003800000 */
.L_x_142:
[----:B-1----:R-:W-:Y:S01]  /*52a0*/  PRMT R14, R8, 0x9910, RZ ;  /* 0x00009910080e7816 */ /* 0x002fe200000000ff */
[----:B0-----:R0:W-:Y:S03]  /*52b0*/  @!P1 SYNCS.ARRIVE.TRANS64 RZ, [R23+URZ], R15 ;  /* 0x0000000f17ff99a7 */ /* 0x0011e6000800003f */
[----:B------:R-:W-:-:S13]  /*52c0*/  ISETP.NE.AND P0, PT, R14, 0x2, PT ;  /* 0x000000020e00780c */ /* 0x000fda0003f05270 */
[----:B0-----:R-:W-:Y:S05]  /*52d0*/  @P0 BRA `(.L_x_110) ;  /* 0x0000000000040947 */ /* 0x001fea0003800000 */
[----:B------:R-:W-:Y:S01]  /*52e0*/  BPT.TRAP 0x1 ;  /* 0x000000040000795c */ /* 0x000fe20000300000 */
.L_x_110:
[----:B------:R-:W-:Y:S01]  /*52f0*/  IMAD R14, R7, 0x800, R12 ;  /* 0x00000800070e7824 */ /* 0x000fe200078e020c */
[----:B------:R-:W-:Y:S01]  /*5300*/  R2UR UR9, R23 ;  /* 0x00000000170972ca */ /* 0x000fe200000e0000 */
[--C-:B------:R-:W-:Y:S01]  /*5310*/  IMAD R15, R7, 0x2000, R22.reuse ;  /* 0x00002000070f7824 */ /* 0x100fe200078e0216 */
[----:B------:R-:W-:Y:S01]  /*5320*/  UIADD3 UR4, UP0, UR22, 0xf0, URZ ;  /* 0x000000f016047890 */ /* 0x000fe2000ff1e03f */
[----:B------:R-:W-:Y:S01]  /*5330*/  IMAD R14, R14, 0x2, R22 ;  /* 0x000000020e0e7824 */ /* 0x000fe200078e0216 */
[----:B------:R-:W-:Y:S01]  /*5340*/  R2UR UR11, R21 ;  /* 0x00000000150b72ca */ /* 0x000fe200000e0000 */
[----:B------:R-:W-:Y:S01]  /*5350*/  VIADD R4, R4, 0xffffffff ;  /* 0xffffffff04047836 */ /* 0x000fe20000000000 */
[----:B------:R-:W-:Y:S01]  /*5360*/  R2UR UR5, R15 ;  /* 0x000000000f0572ca */ /* 0x000fe200000e0000 */
[----:B------:R-:W-:Y:S01]  /*5370*/  UIADD3 UR24, UP1, UR22, 0x1f0, URZ ;  /* 0x000001f016187890 */ /* 0x000fe2000ff3e03f */
[----:B------:R-:W-:Y:S01]  /*5380*/  R2UR UR8, R14 ;  /* 0x000000000e0872ca */ /* 0x000fe200000e0000 */
[----:B------:R-:W-:Y:S01]  /*5390*/  VIADD R7, R7, 0x1 ;  /* 0x0000000107077836 */ /* 0x000fe20000000000 */
[----:B------:R-:W-:Y:S01]  /*53a0*/  R2UR UR10, R24 ;  /* 0x00000000180a72ca */ /* 0x000fe200000e0000 */
[----:B------:R-:W-:Y:S01]  /*53b0*/  UIADD3.X UR25, URZ, UR23, URZ, UP1, !UPT ;  /* 0x000000173f197290 */ /* 0x000fe20008ffe43f */
[----:B------:R-:W-:Y:S01]  /*53c0*/  R2UR UR12, R6 ;  /* 0x00000000060c72ca */ /* 0x000fe200000e0000 */
[----:B------:R-:W-:Y:S01]  /*53d0*/  UMOV UR6, 0x0 ;  /* 0x0000000000067882 */ /* 0x000fe20000000000 */
[----:B------:R-:W-:Y:S01]  /*53e0*/  R2UR UR19, R20 ;  /* 0x00000000141372ca */ /* 0x000fe200000e0000 */
[----:B------:R-:W-:Y:S01]  /*53f0*/  UMOV UR7, 0x10000000 ;  /* 0x1000000000077882 */ /* 0x000fe20000000000 */
[----:B------:R-:W-:Y:S01]  /*5400*/  ISETP.GT.AND P1, PT, R4, 0x1, PT ;  /* 0x000000010400780c */ /* 0x000fe20003f24270 */
[----:B------:R-:W-:Y:S01]  /*5410*/  UMOV UR26, 0x30000 ;  /* 0x00030000001a7882 */ /* 0x000fe20000000000 */
[C---:B------:R-:W-:Y:S01]  /*5420*/  ISETP.NE.AND P0, PT, R7.reuse, 0x12, PT ;  /* 0x000000120700780c */ /* 0x040fe20003f05270 */
[----:B------:R-:W-:Y:S01]  /*5430*/  UIADD3 UR14, UR5, 0x200, URZ ;  /* 0x00000200050e7890 */ /* 0x000fe2000fffe03f */
[----:B------:R-:W-:Y:S01]  /*5440*/  VIADD R24, R24, 0x20 ;  /* 0x0000002018187836 */ /* 0x000fe20000000000 */
[----:B------:R-:W-:Y:S01]  /*5450*/  UIADD3.X UR5, URZ, UR23, URZ, UP0, !UPT ;  /* 0x000000173f057290 */ /* 0x000fe200087fe43f */
[----:B------:R-:W-:Y:S01]  /*5460*/  SEL R14, RZ, 0x1, P0 ;  /* 0x00000001ff0e7807 */ /* 0x000fe20000000000 */
[----:B------:R-:W-:Y:S01]  /*5470*/  UIADD3 UR15, UR8, 0x24200, URZ ;  /* 0x00024200080f7890 */ /* 0x000fe2000fffe03f */
[----:B------:R-:W-:-:S02]  /*5480*/  SEL R7, R7, RZ, P0 ;  /* 0x000000ff07077207 */ /* 0x000fc40000000000 */
[----:B------:R-:W-:Y:S01]  /*5490*/  UMOV UR8, UR14 ;  /* 0x0000000e00087c82 */ /* 0x000fe20008000000 */
[----:B------:R-:W-:-:S03]  /*54a0*/  LOP3.LUT R5, R5, R14, RZ, 0x3c, !PT ;  /* 0x0000000e05057212 */ /* 0x000fc600078e3cff */
[----:B------:R0:W-:Y:S02]  /*54b0*/  UTMALDG.3D [UR8], [UR4], desc[UR6] ;  /* 0x00000608040075b4 */ /* 0x0001e40008011000 */
[----:B0-----:R-:W-:Y:S01]  /*54c0*/  UMOV UR8, UR15 ;  /* 0x0000000f00087c82 */ /* 0x001fe20008000000 */
[----:B------:R-:W-:Y:S02]  /*54d0*/  UMOV UR11, UR19 ;  /* 0x00000013000b7c82 */ /* 0x000fe40008000000 */
[----:B------:R0:W-:Y:S02]  /*54e0*/  UTMALDG.3D.MULTICAST [UR8], [UR24], UR26, desc[UR6] ;  /* 0x00000608180073b4 */ /* 0x0001e4000801181a */
[----:B0-----:R-:W-:Y:S05]  /*54f0*/  @P1 BRA `(.L_x_111) ;  /* 0xfffffffc00441947 */ /* 0x001fea000383ffff */
.L_x_108:
[----:B------:R-:W-:Y:S05]  /*5500*/  BSYNC B1 ;  /* 0x0000000000017941 */ /* 0x000fea0003800000 */
.L_x_107:
[----:B------:R-:W-:Y:S01]  /*5510*/  LOP3.LUT P1, RZ, R9, 0xff, RZ, 0xc0, !PT ;  /* 0x000000ff09ff7812 */ /* 0x000fe2000782c0ff */
[C---:B------:R-:W-:Y:S01]  /*5520*/  IMAD.IADD R6, R10.reuse, 0x1, R3 ;  /* 0x000000010a067824 */ /* 0x040fe200078e0203 */
[----:B------:R-:W-:Y:S01]  /*5530*/  ULDC.64 UR4, c[0x0][0x650] ;  /* 0x0001940000047ab9 */ /* 0x000fe20000000a00 */
[----:B------:R-:W-:Y:S01]  /*5540*/  ISETP.GE.U32.AND P2, PT, R10, 0x12, PT ;  /* 0x000000120a00780c */ /* 0x000fe20003f46070 */
[----:B------:R-:W-:Y:S01]  /*5550*/  BSSY B1, `(.L_x_112) ;  /* 0x000006c000017945 */ /* 0x000fe20003800000 */
[----:B------:R-:W-:Y:S01]  /*5560*/  IMAD.MOV.U32 R21, RZ, RZ, -0x1 ;  /* 0xffffffffff157424 */ /* 0x000fe200078e00ff */
[----:B------:R-:W-:Y:S01]  /*5570*/  ISETP.GT.U32.AND P0, PT, R6, 0x11, PT ;  /* 0x000000110600780c */ /* 0x000fe20003f04070 */
[----:B------:R-:W-:Y:S01]  /*5580*/  IMAD.MOV.U32 R20, RZ, RZ, -0x1 ;  /* 0xffffffffff147424 */ /* 0x000fe200078e00ff */
[----:B------:R-:W-:Y:S02]  /*5590*/  PRMT R9, RZ, 0x7610, R9 ;  /* 0x00007610ff097816 */ /* 0x000fe40000000009 */
[----:B------:R-:W-:-:S03]  /*55a0*/  ISETP.LT.U32.AND P0, PT, R10, 0x12, P0 ;  /* 0x000000120a00780c */ /* 0x000fc60000701070 */
[----:B------:R-:W0:Y:S01]  /*55b0*/  @P1 S2R R5, SR_CgaCtaId ;  /* 0x0000000000051919 */ /* 0x000e220000008800 */
[----:B------:R-:W-:-:S04]  /*55c0*/  @P1 MOV R4, 0x400 ;  /* 0x0000040000041802 */ /* 0x000fc80000000f00 */
[----:B0-----:R-:W-:Y:S01]  /*55d0*/  @P1 LEA R3, R5, R4, 0x18 ;  /* 0x0000000405031211 */ /* 0x001fe200078ec0ff */
[----:B------:R-:W-:-:S03]  /*55e0*/  IMAD.WIDE.U32 R4, R6, 0x38e38e39, RZ ;  /* 0x38e38e3906047825 */ /* 0x000fc600078e00ff */
[----:B------:R0:W-:Y:S01]  /*55f0*/  @P1 SYNCS.ARRIVE.TRANS64.A1T0 RZ, [R3+URZ+0x138], RZ ;  /* 0x000138ff03ff19a7 */ /* 0x0001e2000810003f */
[----:B------:R-:W-:Y:S02]  /*5600*/  IADD3 R16, P1, R16, UR20, RZ ;  /* 0x0000001410107c10 */ /* 0x000fe4000ff3e0ff */
[----:B------:R-:W-:Y:S02]  /*5610*/  SHF.R.U32.HI R5, RZ, 0x2, R5 ;  /* 0x00000002ff057819 */ /* 0x000fe40000011605 */
[----:B------:R-:W-:Y:S02]  /*5620*/  IADD3.X R17, R17, UR13, RZ, P1, !PT ;  /* 0x0000000d11117c10 */ /* 0x000fe40008ffe4ff */
[----:B------:R-:W-:Y:S02]  /*5630*/  PRMT R4, RZ, 0x7610, R4 ;  /* 0x00007610ff047816 */ /* 0x000fe40000000004 */
[----:B0-----:R-:W-:Y:S02]  /*5640*/  SEL R3, RZ, 0x1, !P0 ;  /* 0x00000001ff037807 */ /* 0x001fe40004000000 */
[----:B------:R-:W-:-:S02]  /*5650*/  ISETP.GE.U32.AND P0, PT, R16, UR4, PT ;  /* 0x0000000410007c0c */ /* 0x000fc4000bf06070 */
[----:B------:R-:W-:Y:S01]  /*5660*/  LOP3.LUT R0, R0, R3, RZ, 0x3c, !PT ;  /* 0x0000000300007212 */ /* 0x000fe200078e3cff */
[----:B------:R-:W-:Y:S01]  /*5670*/  IMAD R3, R5, -0x12, R6 ;  /* 0xffffffee05037824 */ /* 0x000fe200078e0206 */
[----:B------:R-:W-:Y:S01]  /*5680*/  ISETP.GE.U32.AND.EX P0, PT, R17, UR5, PT, P0 ;  /* 0x0000000511007c0c */ /* 0x000fe2000bf06100 */
[----:B------:R-:W-:Y:S01]  /*5690*/  IMAD.MOV.U32 R6, RZ, RZ, -0x1 ;  /* 0xffffffffff067424 */ /* 0x000fe200078e00ff */
[----:B------:R-:W-:-:S11]  /*56a0*/  @P2 LOP3.LUT R0, R0, 0x1, R5, 0x78, !PT ;  /* 0x0000000100002812 */ /* 0x000fd600078e7805 */
[----:B------:R-:W-:Y:S05]  /*56b0*/  @P0 BRA `(.L_x_113) ;  /* 0x0000000400540947 */ /* 0x000fea0003800000 */
[----:B------:R-:W0:Y:S01]  /*56c0*/  S2R R15, SR_CTAID.X ;  /* 0x00000000000f7919 */ /* 0x000e220000002500 */
[----:B------:R-:W-:Y:S01]  /*56d0*/  ULDC.64 UR4, c[0x0][0x628] ;  /* 0x00018a0000047ab9 */ /* 0x000fe20000000a00 */
[----:B------:R-:W-:Y:S01]  /*56e0*/  ULDC UR7, c[0x0][0x630] ;  /* 0x00018c0000077ab9 */ /* 0x000fe20000000800 */
[----:B------:R-:W-:Y:S01]  /*56f0*/  ISETP.NE.U32.AND P0, PT, RZ, UR4, PT ;  /* 0x00000004ff007c0c */ /* 0x000fe2000bf05070 */
[----:B------:R-:W1:Y:S01]  /*5700*/  S2R R20, SR_CTAID.Y ;  /* 0x0000000000147919 */ /* 0x000e620000002600 */
[----:B------:R-:W-:Y:S01]  /*5710*/  ULDC UR8, c[0x0][0x150] ;  /* 0x0000540000087ab9 */ /* 0x000fe20000000800 */
[----:B------:R-:W-:Y:S01]  /*5720*/  IMAD.MOV.U32 R4, RZ, RZ, R16 ;  /* 0x000000ffff047224 */ /* 0x000fe200078e0010 */
[----:B------:R-:W-:Y:S01]  /*5730*/  ISETP.NE.AND.EX P0, PT, RZ, UR5, PT, P0 ;  /* 0x00000005ff007c0c */ /* 0x000fe2000bf05300 */
[----:B------:R-:W-:Y:S01]  /*5740*/  IMAD.MOV.U32 R5, RZ, RZ, R17 ;  /* 0x000000ffff057224 */ /* 0x000fe200078e0011 */
[----:B0-----:R-:W-:-:S11]  /*5750*/  I2FP.F32.U32 R22, R15 ;  /* 0x0000000f00167245 */ /* 0x001fd60000201000 */
[----:B------:R-:W-:Y:S05]  /*5760*/  @!P0 BRA `(.L_x_114) ;  /* 0x0000000000288947 */ /* 0x000fea0003800000 */
[----:B------:R-:W-:Y:S02]  /*5770*/  ULDC UR6, c[0x0][0x634] ;  /* 0x00018d0000067ab9 */ /* 0x000fe40000000800 */
[----:B------:R-:W-:-:S05]  /*5780*/  IADD3 R5, P0, R16, UR6, RZ ;  /* 0x0000000610057c10 */ /* 0x000fca000ff1e0ff */
[----:B------:R-:W-:-:S04]  /*5790*/  IMAD.X R21, RZ, RZ, R17, P0 ;  /* 0x000000ffff157224 */ /* 0x000fc800000e0611 */
[----:B------:R-:W-:-:S04]  /*57a0*/  IMAD.WIDE.U32 R6, R21, UR4, RZ ;  /* 0x0000000415067c25 */ /* 0x000fc8000f8e00ff */
[----:B------:R-:W-:-:S04]  /*57b0*/  IMAD.WIDE.U32 R6, P0, R5, UR5, R6 ;  /* 0x0000000505067c25 */ /* 0x000fc8000f800006 */
[----:B------:R-:W-:-:S04]  /*57c0*/  IMAD.WIDE.U32 R4, R5, UR4, RZ ;  /* 0x0000000405047c25 */ /* 0x000fc8000f8e00ff */
[----:B------:R-:W-:Y:S01]  /*57d0*/  IMAD.MOV.U32 R4, RZ, RZ, R7 ;  /* 0x000000ffff047224 */ /* 0x000fe200078e0007 */
[----:B------:R-:W-:Y:S01]  /*57e0*/  IADD3 RZ, P1, R5, R6, RZ ;  /* 0x0000000605ff7210 */ /* 0x000fe20007f3e0ff */
[----:B------:R-:W-:-:S04]  /*57f0*/  IMAD.X R5, RZ, RZ, RZ, P0 ;  /* 0x000000ffff057224 */ /* 0x000fc800000e06ff */
[----:B------:R-:W-:-:S08]  /*5800*/  IMAD.WIDE.U32.X R4, R21, UR5, R4, P1 ;  /* 0x0000000515047c25 */ /* 0x000fd000088e0404 */
.L_x_114:
[--C-:B------:R-:W-:Y:S01]  /*5810*/  SHF.R.U64 R14, R4, UR7, R5.reuse ;  /* 0x00000007040e7c19 */ /* 0x100fe20008001205 */
[----:B------:R-:W-:Y:S01]  /*5820*/  FMUL R22, R22, UR8 ;  /* 0x0000000816167c20 */ /* 0x000fe20008400000 */
[----:B------:R-:W-:Y:S01]  /*5830*/  SHF.R.U32.HI R4, RZ, UR7, R5 ;  /* 0x00000007ff047c19 */ /* 0x000fe20008011605 */
[----:B------:R-:W0:Y:S01]  /*5840*/  LDC R6, c[0x0][0x144] ;  /* 0x00005100ff067b82 */ /* 0x000e220000000800 */
[----:B------:R-:W-:Y:S01]  /*5850*/  IADD3 R5, P0, RZ, -R14, RZ ;  /* 0x8000000eff057210 */ /* 0x000fe20007f1e0ff */
[----:B------:R-:W-:Y:S01]  /*5860*/  ULDC UR6, c[0x0][0x154] ;  /* 0x0000550000067ab9 */ /* 0x000fe20000000800 */
[----:B-1----:R-:W-:Y:S01]  /*5870*/  I2FP.F32.U32 R7, R20 ;  /* 0x0000001400077245 */ /* 0x002fe20000201000 */
[----:B------:R-:W1:Y:S01]  /*5880*/  F2I.U32.TRUNC.NTZ R22, R22 ;  /* 0x0000001600167305 */ /* 0x000e62000020f000 */
[----:B------:R-:W-:Y:S01]  /*5890*/  ULDC.64 UR4, c[0x0][0x620] ;  /* 0x0001880000047ab9 */ /* 0x000fe20000000a00 */
[----:B------:R-:W-:Y:S01]  /*58a0*/  IMAD.X R4, RZ, RZ, ~R4, P0 ;  /* 0x000000ffff047224 */ /* 0x000fe200000e0e04 */
[----:B------:R-:W-:Y:S01]  /*58b0*/  ISETP.NE.AND P2, PT, R2, 0x1, PT ;  /* 0x000000010200780c */ /* 0x000fe20003f45270 */
[----:B------:R-:W-:Y:S01]  /*58c0*/  FMUL R23, R7, UR6 ;  /* 0x0000000607177c20 */ /* 0x000fe20008400000 */
[----:B------:R-:W2:Y:S01]  /*58d0*/  LDC R25, c[0x0][0x148] ;  /* 0x00005200ff197b82 */ /* 0x000ea20000000800 */
[----:B------:R-:W-:Y:S01]  /*58e0*/  IMAD R4, R4, UR4, RZ ;  /* 0x0000000404047c24 */ /* 0x000fe2000f8e02ff */
[----:B------:R-:W-:-:S02]  /*58f0*/  ULDC.64 UR6, c[0x0][0x640] ;  /* 0x0001900000067ab9 */ /* 0x000fc40000000a00 */
[----:B------:R-:W-:Y:S01]  /*5900*/  ISETP.NE.U32.AND P0, PT, RZ, UR6, PT ;  /* 0x00000006ff007c0c */ /* 0x000fe2000bf05070 */
[----:B------:R-:W3:Y:S01]  /*5910*/  F2I.U32.TRUNC.NTZ R23, R23 ;  /* 0x0000001700177305 */ /* 0x000ee2000020f000 */
[C---:B------:R-:W-:Y:S02]  /*5920*/  IMAD R7, R5.reuse, UR5, R4 ;  /* 0x0000000505077c24 */ /* 0x040fe4000f8e0204 */
[----:B------:R-:W-:Y:S01]  /*5930*/  IMAD.WIDE.U32 R4, R5, UR4, R16 ;  /* 0x0000000405047c25 */ /* 0x000fe2000f8e0010 */
[----:B------:R-:W-:Y:S01]  /*5940*/  ULDC UR4, c[0x0][0x618] ;  /* 0x0001860000047ab9 */ /* 0x000fe20000000800 */
[----:B------:R-:W-:Y:S02]  /*5950*/  ISETP.NE.AND.EX P0, PT, RZ, UR7, PT, P0 ;  /* 0x00000007ff007c0c */ /* 0x000fe4000bf05300 */
[----:B------:R-:W-:Y:S02]  /*5960*/  IMAD.IADD R5, R5, 0x1, R7 ;  /* 0x0000000105057824 */ /* 0x000fe400078e0207 */
[----:B-1----:R-:W-:-:S03]  /*5970*/  IMAD.MOV R22, RZ, RZ, -R22 ;  /* 0x000000ffff167224 */ /* 0x002fc600078e0a16 */
[----:B------:R-:W-:Y:S01]  /*5980*/  SHF.R.U64 R21, R4, UR4, R5 ;  /* 0x0000000404157c19 */ /* 0x000fe20008001205 */
[----:B0-----:R-:W-:Y:S01]  /*5990*/  IMAD R15, R6, R22, R15 ;  /* 0x00000016060f7224 */ /* 0x001fe200078e020f */
[----:B------:R-:W-:Y:S01]  /*59a0*/  SHF.R.U32.HI R4, RZ, UR4, R5 ;  /* 0x00000004ff047c19 */ /* 0x000fe20008011605 */
[----:B------:R-:W-:Y:S01]  /*59b0*/  ULDC UR4, c[0x0][0x608] ;  /* 0x0001820000047ab9 */ /* 0x000fe20000000800 */
[----:B---3--:R-:W-:Y:S02]  /*59c0*/  IMAD.MOV R6, RZ, RZ, -R23 ;  /* 0x000000ffff067224 */ /* 0x008fe400078e0a17 */
[--C-:B------:R-:W-:Y:S02]  /*59d0*/  SHF.R.U64 R22, R21, UR4, R4.reuse ;  /* 0x0000000415167c19 */ /* 0x100fe40008001204 */
[----:B------:R-:W-:Y:S01]  /*59e0*/  SHF.R.U32.HI R5, RZ, UR4, R4 ;  /* 0x00000004ff057c19 */ /* 0x000fe20008011604 */
[----:B------:R-:W-:Y:S01]  /*59f0*/  ULDC UR4, c[0x0][0x658] ;  /* 0x0001960000047ab9 */ /* 0x000fe20000000800 */
[----:B--2---:R-:W-:-:S02]  /*5a00*/  @P2 IMAD R15, R25, R6, R20 ;  /* 0x00000006190f2224 */ /* 0x004fc400078e0214 */
[--C-:B------:R-:W-:Y:S02]  /*5a10*/  SHF.R.U64 R20, R22, UR4, R5.reuse ;  /* 0x0000000416147c19 */ /* 0x100fe40008001205 */
[----:B------:R-:W-:-:S03]  /*5a20*/  SHF.R.U32.HI R23, RZ, UR4, R5 ;  /* 0x00000004ff177c19 */ /* 0x000fc60008011605 */
[----:B------:R-:W-:Y:S02]  /*5a30*/  IMAD.MOV.U32 R6, RZ, RZ, R20 ;  /* 0x000000ffff067224 */ /* 0x000fe400078e0014 */
[----:B------:R-:W-:Y:S01]  /*5a40*/  IMAD.MOV.U32 R5, RZ, RZ, R23 ;  /* 0x000000ffff057224 */ /* 0x000fe200078e0017 */
[----:B------:R-:W-:Y:S06]  /*5a50*/  @!P0 BRA `(.L_x_115) ;  /* 0x00000000002c8947 */ /* 0x000fec0003800000 */
        /* <DEDUP_REMOVED lines=9> */
[----:B------:R-:W-:-:S04]  /*5af0*/  IMAD.WIDE.U32.X R4, R23, UR7, R4, P1 ;  /* 0x0000000717047c25 */ /* 0x000fc800088e0404 */
[----:B------:R-:W-:-:S07]  /*5b00*/  IMAD.MOV.U32 R6, RZ, RZ, R4 ;  /* 0x000000ffff067224 */ /* 0x000fce00078e0004 */
.L_x_115:
[----:B------:R-:W-:Y:S01]  /*5b10*/  ULDC UR4, c[0x0][0x648] ;  /* 0x0001920000047ab9 */ /* 0x000fe20000000800 */
[----:B------:R-:W-:Y:S01]  /*5b20*/  LOP3.LUT R4, R22, UR17, RZ, 0xc0, !PT ;  /* 0x0000001116047c12 */ /* 0x000fe2000f8ec0ff */
[----:B------:R-:W-:Y:S01]  /*5b30*/  ULDC UR5, c[0x0][0x610] ;  /* 0x0001840000057ab9 */ /* 0x000fe20000000800 */
[----:B------:R-:W-:Y:S01]  /*5b40*/  SHF.R.U64 R5, R6, UR4, R5 ;  /* 0x0000000406057c19 */ /* 0x000fe20008001205 */
[----:B------:R-:W-:Y:S01]  /*5b50*/  ULDC UR4, c[0x0][0x638] ;  /* 0x00018e0000047ab9 */ /* 0x000fe20000000800 */
[----:B------:R-:W-:-:S03]  /*5b60*/  LOP3.LUT R21, R21, UR16, RZ, 0xc0, !PT ;  /* 0x0000001015157c12 */ /* 0x000fc6000f8ec0ff */
[----:B------:R-:W-:Y:S02]  /*5b70*/  IMAD.MOV R7, RZ, RZ, -R5 ;  /* 0x000000ffff077224 */ /* 0x000fe400078e0a05 */
[----:B------:R-:W-:Y:S02]  /*5b80*/  IMAD R4, R5, UR18, R4 ;  /* 0x0000001205047c24 */ /* 0x000fe4000f8e0204 */
[----:B------:R-:W-:Y:S01]  /*5b90*/  IMAD R20, R7, UR4, R20 ;  /* 0x0000000407147c24 */ /* 0x000fe2000f8e0214 */
[----:B------:R-:W-:Y:S01]  /*5ba0*/  ULDC UR4, c[0x0][0x600] ;  /* 0x0001800000047ab9 */ /* 0x000fe20000000800 */
[----:B------:R-:W-:Y:S02]  /*5bb0*/  IMAD R15, R4, UR5, R15 ;  /* 0x00000005040f7c24 */ /* 0x000fe4000f8e020f */
[----:B------:R-:W-:Y:S02]  /*5bc0*/  IMAD R6, R20, UR4, R21 ;  /* 0x0000000414067c24 */ /* 0x000fe4000f8e0215 */
[----:B------:R-:W-:-:S03]  /*5bd0*/  IMAD.MOV.U32 R4, RZ, RZ, 0x1 ;  /* 0x00000001ff047424 */ /* 0x000fc600078e00ff */
[----:B------:R-:W-:Y:S02]  /*5be0*/  SEL R20, R6, R15, !P2 ;  /* 0x0000000f06147207 */ /* 0x000fe40005000000 */
[----:B------:R-:W-:Y:S01]  /*5bf0*/  SEL R21, R15, R6, !P2 ;  /* 0x000000060f157207 */ /* 0x000fe20005000000 */
[----:B------:R-:W-:-:S07]  /*5c00*/  IMAD.MOV.U32 R6, RZ, RZ, R14 ;  /* 0x000000ffff067224 */ /* 0x000fce00078e000e */
.L_x_113:
[----:B------:R-:W-:Y:S05]  /*5c10*/  BSYNC B1 ;  /* 0x0000000000017941 */ /* 0x000fea0003800000 */
.L_x_112:
[----:B------:R-:W-:-:S13]  /*5c20*/  LOP3.LUT P0, RZ, R4, 0xff, RZ, 0xc0, !PT ;  /* 0x000000ff04ff7812 */ /* 0x000fda000780c0ff */
[----:B------:R-:W-:Y:S05]  /*5c30*/  @P0 BRA `(.L_x_116) ;  /* 0xfffffff400400947 */ /* 0x000fea000383ffff */
[----:B------:R-:W-:Y:S05]  /*5c40*/  BSYNC B0 ;  /* 0x0000000000007941 */ /* 0x000fea0003800000 */
.L_x_105:
[----:B------:R-:W-:-:S03]  /*5c50*/  UMOV UR4, 0xffffffff ;  /* 0xffffffff00047882 */ /* 0x000fc60000000000 */
[----:B------:R-:W-:Y:S05]  /*5c60*/  BRA.DIV UR4, `(.L_x_117) ;  /* 0x0000000e040c7947 */ /* 0x000fea000b800000 */
[----:B------:R-:W-:-:S13]  /*5c70*/  ELECT P6, URZ, PT ;  /* 0x00000000003f782f */ /* 0x000fda00038c0000 */
.L_x_145:
[----:B------:R-:W-:Y:S04]  /*5c80*/  BSSY B0, `(.L_x_118) ;  /* 0x00000a9000007945 */ /* 0x000fe80003800000 */
[----:B------:R-:W-:Y:S05]  /*5c90*/  @!P6 BRA `(.L_x_119) ;  /* 0x00000008009ce947 */ /* 0x000fea0003800000 */
[----:B------:R-:W-:-:S04]  /*5ca0*/  LOP3.LUT R19, R19, 0x2, RZ, 0xfc, !PT ;  /* 0x0000000213137812 */ /* 0x000fc800078efcff */
[----:B------:R-:W-:-:S13]  /*5cb0*/  ISETP.NE.AND P0, PT, R19, 0x3, PT ;  /* 0x000000031300780c */ /* 0x000fda0003f05270 */
[----:B------:R-:W-:Y:S05]  /*5cc0*/  @!P0 BRA `(.L_x_120) ;  /* 0x0000000000048947 */ /* 0x000fea0003800000 */
[----:B------:R-:W-:Y:S01]  /*5cd0*/  BPT.TRAP 0x1 ;  /* 0x000000040000795c */ /* 0x000fe20000300000 */
.L_x_120:
[----:B------:R-:W0:Y:S01]  /*5ce0*/  S2R R5, SR_CgaCtaId ;  /* 0x0000000000057919 */ /* 0x000e220000008800 */
[----:B------:R-:W-:Y:S02]  /*5cf0*/  MOV R2, 0x400 ;  /* 0x0000040000027802 */ /* 0x000fe40000000f00 */
[----:B------:R-:W-:Y:S02]  /*5d00*/  SHF.L.U32 R4, R0, 0x1f, RZ ;  /* 0x0000001f00047819 */ /* 0x000fe400000006ff */
[----:B0-----:R-:W-:-:S05]  /*5d10*/  LEA R2, R5, R2, 0x18 ;  /* 0x0000000205027211 */ /* 0x001fca00078ec0ff */
[----:B------:R-:W-:-:S04]  /*5d20*/  VIADD R2, R2, 0x90 ;  /* 0x0000009002027836 */ /* 0x000fc80000000000 */
[C---:B------:R-:W-:Y:S02]  /*5d30*/  IMAD R7, R3.reuse, 0x8, R2 ;  /* 0x0000000803077824 */ /* 0x040fe400078e0202 */
[----:B------:R-:W-:Y:S02]  /*5d40*/  VIADD R3, R3, 0x1 ;  /* 0x0000000103037836 */ /* 0x000fe40000000000 */
[----:B------:R-:W0:Y:S03]  /*5d50*/  SYNCS.PHASECHK.TRANS64.TRYWAIT P0, [R7+URZ], R4 ;  /* 0x00000004070075a7 */ /* 0x000e26000800017f */
[----:B------:R-:W-:-:S04]  /*5d60*/  ISETP.NE.AND P1, PT, R3, 0x12, PT ;  /* 0x000000120300780c */ /* 0x000fc80003f25270 */
[----:B------:R-:W-:Y:S02]  /*5d70*/  SEL R5, RZ, 0x1, P1 ;  /* 0x00000001ff057807 */ /* 0x000fe40000800000 */
[----:B------:R-:W-:Y:S02]  /*5d80*/  SEL R3, R3, RZ, P1 ;  /* 0x000000ff03037207 */ /* 0x000fe40000800000 */
[----:B------:R-:W-:-:S03]  /*5d90*/  LOP3.LUT R6, R0, R5, RZ, 0x3c, !PT ;  /* 0x0000000500067212 */ /* 0x000fc600078e3cff */
[----:B------:R-:W-:Y:S01]  /*5da0*/  IMAD R8, R3, 0x8, R2 ;  /* 0x0000000803087824 */ /* 0x000fe200078e0202 */
[----:B------:R-:W-:Y:S01]  /*5db0*/  SHF.L.U32 R5, R6, 0x1f, RZ ;  /* 0x0000001f06057819 */ /* 0x000fe200000006ff */
[----:B0-----:R-:W-:Y:S06]  /*5dc0*/  @!P0 BRA `(.L_x_121) ;  /* 0x0000000800d48947 */ /* 0x001fec0003800000 */
.L_x_146:
[----:B------:R-:W1:Y:S01]  /*5dd0*/  SYNCS.PHASECHK.TRANS64.TRYWAIT P0, [R8+URZ], R5 ;  /* 0x00000005080075a7 */ /* 0x000e62000800017f */
[----:B------:R-:W-:-:S05]  /*5de0*/  VIADD R0, R3, 0x1 ;  /* 0x0000000103007836 */ /* 0x000fca0000000000 */
[----:B------:R-:W-:-:S04]  /*5df0*/  ISETP.NE.AND P1, PT, R0, 0x12, PT ;  /* 0x000000120000780c */ /* 0x000fc80003f25270 */
[----:B------:R-:W-:Y:S02]  /*5e00*/  SEL R3, RZ, 0x1, P1 ;  /* 0x00000001ff037807 */ /* 0x000fe40000800000 */
[----:B0-----:R-:W-:Y:S02]  /*5e10*/  SEL R7, R0, RZ, P1 ;  /* 0x000000ff00077207 */ /* 0x001fe40000800000 */
[----:B------:R-:W-:-:S03]  /*5e20*/  LOP3.LUT R6, R6, R3, RZ, 0x3c, !PT ;  /* 0x0000000306067212 */ /* 0x000fc600078e3cff */
[----:B------:R-:W-:Y:S01]  /*5e30*/  IMAD R9, R7, 0x8, R2 ;  /* 0x0000000807097824 */ /* 0x000fe200078e0202 */
[----:B------:R-:W-:Y:S01]  /*5e40*/  SHF.L.U32 R4, R6, 0x1f, RZ ;  /* 0x0000001f06047819 */ /* 0x000fe200000006ff */
[----:B-1----:R-:W-:Y:S06]  /*5e50*/  @!P0 BRA `(.L_x_122) ;  /* 0x0000000800c48947 */ /* 0x002fec0003800000 */
.L_x_147:
[----:B------:R-:W1:Y:S01]  /*5e60*/  SYNCS.PHASECHK.TRANS64.TRYWAIT P0, [R9+URZ], R4 ;  /* 0x00000004090075a7 */ /* 0x000e62000800017f */
[----:B------:R-:W-:-:S05]  /*5e70*/  VIADD R0, R7, 0x1 ;  /* 0x0000000107007836 */ /* 0x000fca0000000000 */
[----:B------:R-:W-:-:S04]  /*5e80*/  ISETP.NE.AND P1, PT, R0, 0x12, PT ;  /* 0x000000120000780c */ /* 0x000fc80003f25270 */
[----:B------:R-:W-:Y:S02]  /*5e90*/  SEL R3, RZ, 0x1, P1 ;  /* 0x00000001ff037807 */ /* 0x000fe40000800000 */
[----:B------:R-:W-:Y:S02]  /*5ea0*/  SEL R7, R0, RZ, P1 ;  /* 0x000000ff00077207 */ /* 0x000fe40000800000 */
[----:B------:R-:W-:-:S03]  /*5eb0*/  LOP3.LUT R6, R6, R3, RZ, 0x3c, !PT ;  /* 0x0000000306067212 */ /* 0x000fc600078e3cff */
[----:B0-----:R-:W-:Y:S01]  /*5ec0*/  IMAD R8, R7, 0x8, R2 ;  /* 0x0000000807087824 */ /* 0x001fe200078e0202 */
[----:B------:R-:W-:Y:S01]  /*5ed0*/  SHF.L.U32 R5, R6, 0x1f, RZ ;  /* 0x0000001f06057819 */ /* 0x000fe200000006ff */
[----:B-1----:R-:W-:Y:S06]  /*5ee0*/  @!P0 BRA `(.L_x_123) ;  /* 0x0000000800b48947 */ /* 0x002fec0003800000 */
.L_x_148:
        /* <DEDUP_REMOVED lines=9> */
.L_x_149:
        /* <DEDUP_REMOVED lines=9> */
.L_x_150:
        /* <DEDUP_REMOVED lines=9> */
.L_x_151:
        /* <DEDUP_REMOVED lines=9> */
.L_x_152:
        /* <DEDUP_REMOVED lines=9> */
.L_x_153:
        /* <DEDUP_REMOVED lines=9> */
.L_x_154:
        /* <DEDUP_REMOVED lines=9> */
.L_x_155:
        /* <DEDUP_REMOVED lines=9> */
.L_x_156:
        /* <DEDUP_REMOVED lines=9> */
.L_x_157:
        /* <DEDUP_REMOVED lines=9> */
.L_x_158:
        /* <DEDUP_REMOVED lines=9> */
.L_x_159:
        /* <DEDUP_REMOVED lines=9> */
.L_x_160:
[----:B------:R-:W1:Y:S01]  /*65b0*/  SYNCS.PHASECHK.TRANS64.TRYWAIT P0, [R8+URZ], R5 ;  /* 0x00000005080075a7 */ /* 0x000e62000800017f */
[----:B------:R-:W-:-:S05]  /*65c0*/  VIADD R0, R7, 0x1 ;  /* 0x0000000107007836 */ /* 0x000fca0000000000 */
[----:B------:R-:W-:-:S04]  /*65d0*/  ISETP.NE.AND P1, PT, R0, 0x12, PT ;  /* 0x000000120000780c */ /* 0x000fc80003f25270 */
[----:B------:R-:W-:Y:S02]  /*65e0*/  SEL R3, RZ, 0x1, P1 ;  /* 0x00000001ff037807 */ /* 0x000fe40000800000 */
[----:B------:R-:W-:Y:S02]  /*65f0*/  SEL R7, R0, RZ, P1 ;  /* 0x000000ff00077207 */ /* 0x000fe40000800000 */
[----:B0-----:R-:W-:-:S03]  /*6600*/  LOP3.LUT R9, R6, R3, RZ, 0x3c, !PT ;  /* 0x0000000306097212 */ /* 0x001fc600078e3cff */
[----:B------:R-:W-:Y:S01]  /*6610*/  IMAD R11, R7, 0x8, R2 ;  /* 0x00000008070b7824 */ /* 0x000fe200078e0202 */
[----:B------:R-:W-:Y:S01]  /*6620*/  SHF.L.U32 R6, R9, 0x1f, RZ ;  /* 0x0000001f09067819 */ /* 0x000fe200000006ff */
[----:B-1----:R-:W-:Y:S06]  /*6630*/  @!P0 BRA `(.L_x_136) ;  /* 0x0000000400e48947 */ /* 0x002fec0003800000 */
.L_x_161:
[----:B------:R-:W1:Y:S01]  /*6640*/  SYNCS.PHASECHK.TRANS64.TRYWAIT P0, [R11+URZ], R6 ;  /* 0x000000060b0075a7 */ /* 0x000e62000800017f */
[----:B------:R-:W-:-:S05]  /*6650*/  VIADD R0, R7, 0x1 ;  /* 0x0000000107007836 */ /* 0x000fca0000000000 */
[----:B------:R-:W-:-:S04]  /*6660*/  ISETP.NE.AND P1, PT, R0, 0x12, PT ;  /* 0x000000120000780c */ /* 0x000fc80003f25270 */
[----:B------:R-:W-:Y:S02]  /*6670*/  SEL R4, RZ, 0x1, P1 ;  /* 0x00000001ff047807 */ /* 0x000fe40000800000 */
[----:B------:R-:W-:Y:S02]  /*6680*/  SEL R3, R0, RZ, P1 ;  /* 0x000000ff00037207 */ /* 0x000fe40000800000 */
[----:B------:R-:W-:Y:S01]  /*6690*/  LOP3.LUT R0, R9, R4, RZ, 0x3c, !PT ;  /* 0x0000000409007212 */ /* 0x000fe200078e3cff */
[----:B-1----:R-:W-:Y:S06]  /*66a0*/  @!P0 BRA `(.L_x_137) ;  /* 0x0000000400dc8947 */ /* 0x002fec0003800000 */
.L_x_162:
[----:B------:R-:W-:Y:S01]  /*66b0*/  IMAD R3, R3, 0x8, R2 ;  /* 0x0000000803037824 */ /* 0x000fe200078e0202 */
[----:B------:R-:W-:-:S07]  /*66c0*/  SHF.L.U32 R0, R0, 0x1f, RZ ;  /* 0x0000001f00007819 */ /* 0x000fce00000006ff */
.L_x_138:
[----:B--2---:R2:W3:Y:S02]  /*66d0*/  SYNCS.PHASECHK.TRANS64.TRYWAIT P0, [R3+URZ], R0 ;  /* 0x00000000030075a7 */ /* 0x0044e4000800017f */
[----:B---3--:R-:W-:Y:S05]  /*66e0*/  @!P0 NANOSLEEP.SYNCS 0x989680 ;  /* 0x009896800000895d */ /* 0x008fea0003900000 */
[----:B------:R-:W3:Y:S02]  /*66f0*/  @!P0 SYNCS.PHASECHK.TRANS64 P0, [R3+URZ], R0 ;  /* 0x00000000030085a7 */ /* 0x000ee4000800007f */
[----:B---3--:R-:W-:Y:S05]  /*6700*/  @!P0 BRA `(.L_x_138) ;  /* 0xfffffffc00f08947 */ /* 0x008fea000383ffff */
.L_x_119:
[----:B------:R-:W-:Y:S05]  /*6710*/  BSYNC B0 ;  /* 0x0000000000007941 */ /* 0x000fea0003800000 */
.L_x_118:
[----:B------:R-:W-:Y:S05]  /*6720*/  EXIT ;  /* 0x000000000000794d */ /* 0x000fea0003800000 */
.L_x_22:
[----:B---3--:R3:W4:Y:S02]  /*6730*/  SYNCS.PHASECHK.TRANS64.TRYWAIT P1, [R3+URZ], R0 ;  /* 0x00000000030075a7 */ /* 0x008724000802017f */
[----:B----4-:R-:W-:Y:S05]  /*6740*/  @!P1 NANOSLEEP.SYNCS 0x989680 ;  /* 0x009896800000995d */ /* 0x010fea0003900000 */
[----:B------:R-:W4:Y:S02]  /*6750*/  @!P1 SYNCS.PHASECHK.TRANS64 P1, [R3+URZ], R0 ;  /* 0x00000000030095a7 */ /* 0x000f24000802007f */
[----:B----4-:R-:W-:Y:S05]  /*6760*/  @!P1 BRA `(.L_x_22) ;  /* 0xfffffffc00f09947 */ /* 0x010fea000383ffff */
[----:B------:R-:W-:Y:S05]  /*6770*/  BRA `(.L_x_21) ;  /* 0xffffffac00e07947 */ /* 0x000fea000383ffff */
.L_x_27:
[----:B-1----:R1:W2:Y:S02]  /*6780*/  SYNCS.PHASECHK.TRANS64.TRYWAIT P1, [R5+URZ], R4 ;  /* 0x00000004050075a7 */ /* 0x0022a4000802017f */
[----:B--2---:R-:W-:Y:S05]  /*6790*/  @!P1 NANOSLEEP.SYNCS 0x989680 ;  /* 0x009896800000995d */ /* 0x004fea0003900000 */
[----:B------:R-:W2:Y:S02]  /*67a0*/  @!P1 SYNCS.PHASECHK.TRANS64 P1, [R5+URZ], R4 ;  /* 0x00000004050095a7 */ /* 0x000ea4000802007f */
[----:B--2---:R-:W-:Y:S05]  /*67b0*/  @!P1 BRA `(.L_x_27) ;  /* 0xfffffffc00f09947 */ /* 0x004fea000383ffff */
[----:B------:R-:W-:Y:S05]  /*67c0*/  BRA `(.L_x_26) ;  /* 0xffffffb000907947 */ /* 0x000fea000383ffff */
.L_x_106:
[----:B------:R-:W-:Y:S01]  /*67d0*/  BSSY B1, `(.L_x_139) ;  /* 0x0000006000017945 */ /* 0x000fe20003800000 */
[----:B------:R-:W-:-:S07]  /*67e0*/  IMAD.MOV.U32 R15, RZ, RZ, -0x1 ;  /* 0xffffffffff0f7424 */ /* 0x000fce00078e00ff */
[----:B------:R-:W-:Y:S05]  /*67f0*/  WARPSYNC.COLLECTIVE R15, `(.L_x_140) ;  /* 0x000000000f0c7348 */ /* 0x000fea0003c00000 */
[----:B------:R-:W-:Y:S02]  /*6800*/  ELECT P6, UR62, PT ;  /* 0x00000000003e782f */ /* 0x000fe400038c0000 */
[----:B------:R-:W-:Y:S01]  /*6810*/  MOV R14, UR62 ;  /* 0x0000003e000e7c02 */ /* 0x000fe20008000f00 */
[----:B------:R-:W-:Y:S10]  /*6820*/  ENDCOLLECTIVE ;  /* 0x000000000000791b */ /* 0x000ff40003800000 */
.L_x_140:
[----:B------:R-:W-:Y:S05]  /*6830*/  BSYNC B1 ;  /* 0x0000000000017941 */ /* 0x000fea0003800000 */
.L_x_139:
[----:B------:R-:W-:Y:S05]  /*6840*/  BRA `(.L_x_141) ;  /* 0xffffffe800487947 */ /* 0x000fea000383ffff */
.L_x_109:
[----:B-1----:R1:W2:Y:S02]  /*6850*/  SYNCS.PHASECHK.TRANS64.TRYWAIT P0, [R23+URZ+0x90], R14 ;  /* 0x0000900e170075a7 */ /* 0x0022a4000800017f */
[----:B--2---:R-:W-:Y:S05]  /*6860*/  @!P0 NANOSLEEP.SYNCS 0x989680 ;  /* 0x009896800000895d */ /* 0x004fea0003900000 */
[----:B------:R-:W2:Y:S02]  /*6870*/  @!P0 SYNCS.PHASECHK.TRANS64 P0, [R23+URZ+0x90], R14 ;  /* 0x0000900e170085a7 */ /* 0x000ea4000800007f */
[----:B--2---:R-:W-:Y:S05]  /*6880*/  @!P0 BRA `(.L_x_109) ;  /* 0xfffffffc00f08947 */ /* 0x004fea000383ffff */
[----:B------:R-:W-:Y:S05]  /*6890*/  BRA `(.L_x_142) ;  /* 0xffffffe800807947 */ /* 0x000fea000383ffff */
.L_x_117:
[----:B------:R-:W-:Y:S01]  /*68a0*/  BSSY B0, `(.L_x_143) ;  /* 0x0000006000007945 */ /* 0x000fe20003800000 */
[----:B------:R-:W-:-:S07]  /*68b0*/  IMAD.MOV.U32 R15, RZ, RZ, -0x1 ;  /* 0xffffffffff0f7424 */ /* 0x000fce00078e00ff */
[----:B------:R-:W-:Y:S05]  /*68c0*/  WARPSYNC.COLLECTIVE R15, `(.L_x_144) ;  /* 0x000000000f0c7348 */ /* 0x000fea0003c00000 */
[----:B------:R-:W-:Y:S02]  /*68d0*/  ELECT P6, UR62, PT ;  /* 0x00000000003e782f */ /* 0x000fe400038c0000 */
[----:B------:R-:W-:Y:S01]  /*68e0*/  MOV R14, UR62 ;  /* 0x0000003e000e7c02 */ /* 0x000fe20008000f00 */
[----:B------:R-:W-:Y:S10]  /*68f0*/  ENDCOLLECTIVE ;  /* 0x000000000000791b */ /* 0x000ff40003800000 */
.L_x_144:
[----:B------:R-:W-:Y:S05]  /*6900*/  BSYNC B0 ;  /* 0x0000000000007941 */ /* 0x000fea0003800000 */
.L_x_143:
[----:B------:R-:W-:Y:S05]  /*6910*/  BRA `(.L_x_145) ;  /* 0xfffffff000d87947 */ /* 0x000fea000383ffff */
.L_x_121:
[----:B0-----:R0:W1:Y:S02]  /*6920*/  SYNCS.PHASECHK.TRANS64.TRYWAIT P0, [R7+URZ], R4 ;  /* 0x00000004070075a7 */ /* 0x001064000800017f */
[----:B-1----:R-:W-:Y:S05]  /*6930*/  @!P0 NANOSLEEP.SYNCS 0x989680 ;  /* 0x009896800000895d */ /* 0x002fea0003900000 */
[----:B------:R-:W1:Y:S02]  /*6940*/  @!P0 SYNCS.PHASECHK.TRANS64 P0, [R7+URZ], R4 ;  /* 0x00000004070085a7 */ /* 0x000e64000800007f */
[----:B-1----:R-:W-:Y:S05]  /*6950*/  @!P0 BRA `(.L_x_121) ;  /* 0xfffffffc00f08947 */ /* 0x002fea000383ffff */
[----:B------:R-:W-:Y:S05]  /*6960*/  BRA `(.L_x_146) ;  /* 0xfffffff400187947 */ /* 0x000fea000383ffff */
.L_x_122:
[----:B0-----:R0:W1:Y:S02]  /*6970*/  SYNCS.PHASECHK.TRANS64.TRYWAIT P0, [R8+URZ], R5 ;  /* 0x00000005080075a7 */ /* 0x001064000800017f */
[----:B-1----:R-:W-:Y:S05]  /*6980*/  @!P0 NANOSLEEP.SYNCS 0x989680 ;  /* 0x009896800000895d */ /* 0x002fea0003900000 */
[----:B------:R-:W1:Y:S02]  /*6990*/  @!P0 SYNCS.PHASECHK.TRANS64 P0, [R8+URZ], R5 ;  /* 0x00000005080085a7 */ /* 0x000e64000800007f */
[----:B-1----:R-:W-:Y:S05]  /*69a0*/  @!P0 BRA `(.L_x_122) ;  /* 0xfffffffc00f08947 */ /* 0x002fea000383ffff */
[----:B------:R-:W-:Y:S05]  /*69b0*/  BRA `(.L_x_147) ;  /* 0xfffffff400287947 */ /* 0x000fea000383ffff */
.L_x_123:
[----:B0-----:R0:W1:Y:S02]  /*69c0*/  SYNCS.PHASECHK.TRANS64.TRYWAIT P0, [R9+URZ], R4 ;  /* 0x00000004090075a7 */ /* 0x001064000800017f */
[----:B-1----:R-:W-:Y:S05]  /*69d0*/  @!P0 NANOSLEEP.SYNCS 0x989680 ;  /* 0x009896800000895d */ /* 0x002fea0003900000 */
[----:B------:R-:W1:Y:S02]  /*69e0*/  @!P0 SYNCS.PHASECHK.TRANS64 P0, [R9+URZ], R4 ;  /* 0x00000004090085a7 */ /* 0x000e64000800007f */
[----:B-1----:R-:W-:Y:S05]  /*69f0*/  @!P0 BRA `(.L_x_123) ;  /* 0xfffffffc00f08947 */ /* 0x002fea000383ffff */
[----:B------:R-:W-:Y:S05]  /*6a00*/  BRA `(.L_x_148) ;  /* 0xfffffff400387947 */ /* 0x000fea000383ffff */
.L_x_124:
[----:B0-----:R0:W1:Y:S02]  /*6a10*/  SYNCS.PHASECHK.TRANS64.TRYWAIT P0, [R8+URZ], R5 ;  /* 0x00000005080075a7 */ /* 0x001064000800017f */
[----:B-1----:R-:W-:Y:S05]  /*6a20*/  @!P0 NANOSLEEP.SYNCS 0x989680 ;  /* 0x009896800000895d */ /* 0x002fea0003900000 */
[----:B------:R-:W1:Y:S02]  /*6a30*/  @!P0 SYNCS.PHASECHK.TRANS64 P0, [R8+URZ], R5 ;  /* 0x00000005080085a7 */ /* 0x000e64000800007f */
[----:B-1----:R-:W-:Y:S05]  /*6a40*/  @!P0 BRA `(.L_x_124) ;  /* 0xfffffffc00f08947 */ /* 0x002fea000383ffff */
[----:B------:R-:W-:Y:S05]  /*6a50*/  BRA `(.L_x_149) ;  /* 0xfffffff400487947 */ /* 0x000fea000383ffff */
.L_x_125:
[----:B0-----:R0:W1:Y:S02]  /*6a60*/  SYNCS.PHASECHK.TRANS64.TRYWAIT P0, [R9+URZ], R4 ;  /* 0x00000004090075a7 */ /* 0x001064000800017f */
[----:B-1----:R-:W-:Y:S05]  /*6a70*/  @!P0 NANOSLEEP.SYNCS 0x989680 ;  /* 0x009896800000895d */ /* 0x002fea0003900000 */
[----:B------:R-:W1:Y:S02]  /*6a80*/  @!P0 SYNCS.PHASECHK.TRANS64 P0, [R9+URZ], R4 ;  /* 0x00000004090085a7 */ /* 0x000e64000800007f */
[----:B-1----:R-:W-:Y:S05]  /*6a90*/  @!P0 BRA `(.L_x_125) ;  /* 0xfffffffc00f08947 */ /* 0x002fea000383ffff */
[----:B------:R-:W-:Y:S05]  /*6aa0*/  BRA `(.L_x_150) ;  /* 0xfffffff400587947 */ /* 0x000fea000383ffff */
.L_x_126:
[----:B0-----:R0:W1:Y:S02]  /*6ab0*/  SYNCS.PHASECHK.TRANS64.TRYWAIT P0, [R8+URZ], R5 ;  /* 0x00000005080075a7 */ /* 0x001064000800017f */
[----:B-1----:R-:W-:Y:S05]  /*6ac0*/  @!P0 NANOSLEEP.SYNCS 0x989680 ;  /* 0x009896800000895d */ /* 0x002fea0003900000 */
[----:B------:R-:W1:Y:S02]  /*6ad0*/  @!P0 SYNCS.PHASECHK.TRANS64 P0, [R8+URZ], R5 ;  /* 0x00000005080085a7 */ /* 0x000e64000800007f */
[----:B-1----:R-:W-:Y:S05]  /*6ae0*/  @!P0 BRA `(.L_x_126) ;  /* 0xfffffffc00f08947 */ /* 0x002fea000383ffff */
[----:B------:R-:W-:Y:S05]  /*6af0*/  BRA `(.L_x_151) ;  /* 0xfffffff400687947 */ /* 0x000fea000383ffff */
.L_x_127:
[----:B0-----:R0:W1:Y:S02]  /*6b00*/  SYNCS.PHASECHK.TRANS64.TRYWAIT P0, [R9+URZ], R4 ;  /* 0x00000004090075a7 */ /* 0x001064000800017f */
[----:B-1----:R-:W-:Y:S05]  /*6b10*/  @!P0 NANOSLEEP.SYNCS 0x989680 ;  /* 0x009896800000895d */ /* 0x002fea0003900000 */
[----:B------:R-:W1:Y:S02]  /*6b20*/  @!P0 SYNCS.PHASECHK.TRANS64 P0, [R9+URZ], R4 ;  /* 0x00000004090085a7 */ /* 0x000e64000800007f */
[----:B-1----:R-:W-:Y:S05]  /*6b30*/  @!P0 BRA `(.L_x_127) ;  /* 0xfffffffc00f08947 */ /* 0x002fea000383ffff */
[----:B------:R-:W-:Y:S05]  /*6b40*/  BRA `(.L_x_152) ;  /* 0xfffffff400787947 */ /* 0x000fea000383ffff */
.L_x_128:
[----:B0-----:R0:W1:Y:S02]  /*6b50*/  SYNCS.PHASECHK.TRANS64.TRYWAIT P0, [R8+URZ], R5 ;  /* 0x00000005080075a7 */ /* 0x001064000800017f */
[----:B-1----:R-:W-:Y:S05]  /*6b60*/  @!P0 NANOSLEEP.SYNCS 0x989680 ;  /* 0x009896800000895d */ /* 0x002fea0003900000 */
[----:B------:R-:W1:Y:S02]  /*6b70*/  @!P0 SYNCS.PHASECHK.TRANS64 P0, [R8+URZ], R5 ;  /* 0x00000005080085a7 */ /* 0x000e64000800007f */
[----:B-1----:R-:W-:Y:S05]  /*6b80*/  @!P0 BRA `(.L_x_128) ;  /* 0xfffffffc00f08947 */ /* 0x002fea000383ffff */
[----:B------:R-:W-:Y:S05]  /*6b90*/  BRA `(.L_x_153) ;  /* 0xfffffff400887947 */ /* 0x000fea000383ffff */
.L_x_129:
[----:B0-----:R0:W1:Y:S02]  /*6ba0*/  SYNCS.PHASECHK.TRANS64.TRYWAIT P0, [R9+URZ], R4 ;  /* 0x00000004090075a7 */ /* 0x001064000800017f */
[----:B-1----:R-:W-:Y:S05]  /*6bb0*/  @!P0 NANOSLEEP.SYNCS 0x989680 ;  /* 0x009896800000895d */ /* 0x002fea0003900000 */
[----:B------:R-:W1:Y:S02]  /*6bc0*/  @!P0 SYNCS.PHASECHK.TRANS64 P0, [R9+URZ], R4 ;  /* 0x00000004090085a7 */ /* 0x000e64000800007f */
[----:B-1----:R-:W-:Y:S05]  /*6bd0*/  @!P0 BRA `(.L_x_129) ;  /* 0xfffffffc00f08947 */ /* 0x002fea000383ffff */
[----:B------:R-:W-:Y:S05]  /*6be0*/  BRA `(.L_x_154) ;  /* 0xfffffff400987947 */ /* 0x000fea000383ffff */
.L_x_130:
[----:B0-----:R0:W1:Y:S02]  /*6bf0*/  SYNCS.PHASECHK.TRANS64.TRYWAIT P0, [R8+URZ], R5 ;  /* 0x00000005080075a7 */ /* 0x001064000800017f */
[----:B-1----:R-:W-:Y:S05]  /*6c00*/  @!P0 NANOSLEEP.SYNCS 0x989680 ;  /* 0x009896800000895d */ /* 0x002fea0003900000 */
[----:B------:R-:W1:Y:S02]  /*6c10*/  @!P0 SYNCS.PHASECHK.TRANS64 P0, [R8+URZ], R5 ;  /* 0x00000005080085a7 */ /* 0x000e64000800007f */
[----:B-1----:R-:W-:Y:S05]  /*6c20*/  @!P0 BRA `(.L_x_130) ;  /* 0xfffffffc00f08947 */ /* 0x002fea000383ffff */
[----:B------:R-:W-:Y:S05]  /*6c30*/  BRA `(.L_x_155) ;  /* 0xfffffff400a87947 */ /* 0x000fea000383ffff */
.L_x_131:
[----:B0-----:R0:W1:Y:S02]  /*6c40*/  SYNCS.PHASECHK.TRANS64.TRYWAIT P0, [R9+URZ], R4 ;  /* 0x00000004090075a7 */ /* 0x001064000800017f */
[----:B-1----:R-:W-:Y:S05]  /*6c50*/  @!P0 NANOSLEEP.SYNCS 0x989680 ;  /* 0x009896800000895d */ /* 0x002fea0003900000 */
[----:B------:R-:W1:Y:S02]  /*6c60*/  @!P0 SYNCS.PHASECHK.TRANS64 P0, [R9+URZ], R4 ;  /* 0x00000004090085a7 */ /* 0x000e64000800007f */
[----:B-1----:R-:W-:Y:S05]  /*6c70*/  @!P0 BRA `(.L_x_131) ;  /* 0xfffffffc00f08947 */ /* 0x002fea000383ffff */
[----:B------:R-:W-:Y:S05]  /*6c80*/  BRA `(.L_x_156) ;  /* 0xfffffff400b87947 */ /* 0x000fea000383ffff */
.L_x_132:
[----:B0-----:R0:W1:Y:S02]  /*6c90*/  SYNCS.PHASECHK.TRANS64.TRYWAIT P0, [R8+URZ], R5 ;  /* 0x00000005080075a7 */ /* 0x001064000800017f */
[----:B-1----:R-:W-:Y:S05]  /*6ca0*/  @!P0 NANOSLEEP.SYNCS 0x989680 ;  /* 0x009896800000895d */ /* 0x002fea0003900000 */
[----:B------:R-:W1:Y:S02]  /*6cb0*/  @!P0 SYNCS.PHASECHK.TRANS64 P0, [R8+URZ], R5 ;  /* 0x00000005080085a7 */ /* 0x000e64000800007f */
[----:B-1----:R-:W-:Y:S05]  /*6cc0*/  @!P0 BRA `(.L_x_132) ;  /* 0xfffffffc00f08947 */ /* 0x002fea000383ffff */
[----:B------:R-:W-:Y:S05]  /*6cd0*/  BRA `(.L_x_157) ;  /* 0xfffffff400c87947 */ /* 0x000fea000383ffff */
.L_x_133:
[----:B0-----:R0:W1:Y:S02]  /*6ce0*/  SYNCS.PHASECHK.TRANS64.TRYWAIT P0, [R9+URZ], R4 ;  /* 0x00000004090075a7 */ /* 0x001064000800017f */
[----:B-1----:R-:W-:Y:S05]  /*6cf0*/  @!P0 NANOSLEEP.SYNCS 0x989680 ;  /* 0x009896800000895d */ /* 0x002fea0003900000 */
[----:B------:R-:W1:Y:S02]  /*6d00*/  @!P0 SYNCS.PHASECHK.TRANS64 P0, [R9+URZ], R4 ;  /* 0x00000004090085a7 */ /* 0x000e64000800007f */
[----:B-1----:R-:W-:Y:S05]  /*6d10*/  @!P0 BRA `(.L_x_133) ;  /* 0xfffffffc00f08947 */ /* 0x002fea000383ffff */
[----:B------:R-:W-:Y:S05]  /*6d20*/  BRA `(.L_x_158) ;  /* 0xfffffff400d87947 */ /* 0x000fea000383ffff */
.L_x_134:
[----:B0-----:R0:W1:Y:S02]  /*6d30*/  SYNCS.PHASECHK.TRANS64.TRYWAIT P0, [R8+URZ], R5 ;  /* 0x00000005080075a7 */ /* 0x001064000800017f */
[----:B-1----:R-:W-:Y:S05]  /*6d40*/  @!P0 NANOSLEEP.SYNCS 0x989680 ;  /* 0x009896800000895d */ /* 0x002fea0003900000 */
[----:B------:R-:W1:Y:S02]  /*6d50*/  @!P0 SYNCS.PHASECHK.TRANS64 P0, [R8+URZ], R5 ;  /* 0x00000005080085a7 */ /* 0x000e64000800007f */
[----:B-1----:R-:W-:Y:S05]  /*6d60*/  @!P0 BRA `(.L_x_134) ;  /* 0xfffffffc00f08947 */ /* 0x002fea000383ffff */
[----:B------:R-:W-:Y:S05]  /*6d70*/  BRA `(.L_x_159) ;  /* 0xfffffff400e87947 */ /* 0x000fea000383ffff */
.L_x_135:
[----:B0-----:R0:W1:Y:S02]  /*6d80*/  SYNCS.PHASECHK.TRANS64.TRYWAIT P0, [R9+URZ], R4 ;  /* 0x00000004090075a7 */ /* 0x001064000800017f */
[----:B-1----:R-:W-:Y:S05]  /*6d90*/  @!P0 NANOSLEEP.SYNCS 0x989680 ;  /* 0x009896800000895d */ /* 0x002fea0003900000 */
[----:B------:R-:W1:Y:S02]  /*6da0*/  @!P0 SYNCS.PHASECHK.TRANS64 P0, [R9+URZ], R4 ;  /* 0x00000004090085a7 */ /* 0x000e64000800007f */
[----:B-1----:R-:W-:Y:S05]  /*6db0*/  @!P0 BRA `(.L_x_135) ;  /* 0xfffffffc00f08947 */ /* 0x002fea000383ffff */
[----:B------:R-:W-:Y:S05]  /*6dc0*/  BRA `(.L_x_160) ;  /* 0xfffffff400f87947 */ /* 0x000fea000383ffff */
.L_x_136:
[----:B0-----:R0:W1:Y:S02]  /*6dd0*/  SYNCS.PHASECHK.TRANS64.TRYWAIT P0, [R8+URZ], R5 ;  /* 0x00000005080075a7 */ /* 0x001064000800017f */
[----:B-1----:R-:W-:Y:S05]  /*6de0*/  @!P0 NANOSLEEP.SYNCS 0x989680 ;  /* 0x009896800000895d */ /* 0x002fea0003900000 */
[----:B------:R-:W1:Y:S02]  /*6df0*/  @!P0 SYNCS.PHASECHK.TRANS64 P0, [R8+URZ], R5 ;  /* 0x00000005080085a7 */ /* 0x000e64000800007f */
[----:B-1----:R-:W-:Y:S05]  /*6e00*/  @!P0 BRA `(.L_x_136) ;  /* 0xfffffffc00f08947 */ /* 0x002fea000383ffff */
[----:B------:R-:W-:Y:S05]  /*6e10*/  BRA `(.L_x_161) ;  /* 0xfffffff800087947 */ /* 0x000fea000383ffff */
.L_x_137:
[----:B-1----:R1:W2:Y:S02]  /*6e20*/  SYNCS.PHASECHK.TRANS64.TRYWAIT P0, [R11+URZ], R6 ;  /* 0x000000060b0075a7 */ /* 0x0022a4000800017f */
[----:B--2---:R-:W-:Y:S05]  /*6e30*/  @!P0 NANOSLEEP.SYNCS 0x989680 ;  /* 0x009896800000895d */ /* 0x004fea0003900000 */
[----:B------:R-:W2:Y:S02]  /*6e40*/  @!P0 SYNCS.PHASECHK.TRANS64 P0, [R11+URZ], R6 ;  /* 0x000000060b0085a7 */ /* 0x000ea4000800007f */
[----:B--2---:R-:W-:Y:S05]  /*6e50*/  @!P0 BRA `(.L_x_137) ;  /* 0xfffffffc00f08947 */ /* 0x004fea000383ffff */
[----:B------:R-:W-:Y:S05]  /*6e60*/  BRA `(.L_x_162) ;  /* 0xfffffff800107947 */ /* 0x000fea000383ffff */
.L_x_163:
[----:B------:R-:W-:-:S00]  /*6e70*/  BRA `(.L_x_163) ;  /* 0xfffffffc00fc7947 */ /* 0x000fc0000383ffff */
[----:B------:R-:W-:-:S00]  /*6e80*/  NOP ;  /* 0x0000000000007918 */ /* 0x000fc00000000000 */
[----:B------:R-:W-:-:S00]  /*6e90*/  NOP ;  /* 0x0000000000007918 */ /* 0x000fc00000000000 */
[----:B------:R-:W-:-:S00]  /*6ea0*/  NOP ;  /* 0x0000000000007918 */ /* 0x000fc00000000000 */
[----:B------:R-:W-:-:S00]  /*6eb0*/  NOP ;  /* 0x0000000000007918 */ /* 0x000fc00000000000 */
[----:B------:R-:W-:-:S00]  /*6ec0*/  NOP ;  /* 0x0000000000007918 */ /* 0x000fc00000000000 */
[----:B------:R-:W-:-:S00]  /*6ed0*/  NOP ;  /* 0x0000000000007918 */ /* 0x000fc00000000000 */
[----:B------:R-:W-:-:S00]  /*6ee0*/  NOP ;  /* 0x0000000000007918 */ /* 0x000fc00000000000 */
[----:B------:R-:W-:-:S00]  /*6ef0*/  NOP ;  /* 0x0000000000007918 */ /* 0x000fc00000000000 */
.L_x_164:


//--------------------- .nv.global.init           --------------------------
	.section	.nv.global.init,"aw",@progbits
.nv.global.init:
	.type		$str$22,@object
	.size		$str$22,($str$23 - $str$22)
$str$22:
        /*0000*/ 	.byte	0x6b, 0x5f, 0x74, 0x69, 0x6c, 0x65, 0x5f, 0x63, 0x6f, 0x75, 0x6e, 0x74, 0x20, 0x3e, 0x3d, 0x20
        /*0010*/ 	.byte	0x31, 0x00
	.type		$str$23,@object
	.size		$str$23,(__unnamed_1 - $str$23)
$str$23:
        /*0012*/ 	.byte	0x2f, 0x74, 0x6d, 0x70, 0x2f, 0x63, 0x75, 0x74, 0x6c, 0x61, 0x73, 0x73, 0x5f, 0x73, 0x77, 0x65
        /*0022*/ 	.byte	0x65, 0x70, 0x5f, 0x73, 0x72, 0x63, 0x2f, 0x69, 0x6e, 0x63, 0x6c, 0x75, 0x64, 0x65, 0x2f, 0x63
        /*0032*/ 	.byte	0x75, 0x74, 0x6c, 0x61, 0x73, 0x73, 0x2f, 0x67, 0x65, 0x6d, 0x6d, 0x2f, 0x63, 0x6f, 0x6c, 0x6c
        /*0042*/ 	.byte	0x65, 0x63, 0x74, 0x69, 0x76, 0x65, 0x2f, 0x73, 0x6d, 0x39, 0x30, 0x5f, 0x6d, 0x6d, 0x61, 0x5f
        /*0052*/ 	.byte	0x74, 0x6d, 0x61, 0x5f, 0x67, 0x6d, 0x6d, 0x61, 0x5f, 0x73, 0x73, 0x5f, 0x77, 0x61, 0x72, 0x70
        /*0062*/ 	.byte	0x73, 0x70, 0x65, 0x63, 0x69, 0x61, 0x6c, 0x69, 0x7a, 0x65, 0x64, 0x2e, 0x68, 0x70, 0x70, 0x00
	.type		__unnamed_1,@object
	.size		__unnamed_1,(.L_0 - __unnamed_1)
__unnamed_1:
        /*0072*/ 	.byte	0x76, 0x6f, 0x69, 0x64, 0x20, 0x63, 0x75, 0x74, 0x6c, 0x61, 0x73, 0x73, 0x3a, 0x3a, 0x67, 0x65
        /* <DEDUP_REMOVED lines=180> */
        /*0bc2*/ 	.byte	0x79, 0x5d, 0x00
.L_0:


//--------------------- .nv.shared._ZN7cutlass13device_kernelINS_4gemm6kernel13GemmUniversalIN4cute5tupleIJiiiiEEENS1_10collective13CollectiveMmaINS1_34MainloopSm90TmaGmmaWarpSpecializedILi18ENS5_IJNS4_1CILi2EEENSA_ILi1EEESC_EEENS1_35KernelTmaWarpSpecializedCooperativeEEENS5_IJNSA_ILi128EEENSA_ILi64EEENSA_ILi32EEEEEENS_6half_tENS5_IJlSC_lEEESK_SL_NS4_8TiledMMAINS4_8MMA_AtomIJNS4_4SM904GMMA25MMA_64x64x16_F32F16F16_SSILNSP_5MajorE0ELSR_0ELNSP_7ScaleInE1ELSS_1EEEEEENS4_6LayoutISD_NS5_IJSC_NSA_ILi0EEESW_EEEEENS5_IJNS4_10UnderscoreESZ_SZ_EEEEENS4_13SM90_TMA_LOADENS4_14ComposedLayoutINS4_7SwizzleILi2ELi4ELi3EEENS4_18smem_ptr_flag_bitsILi16EEENSV_INS5_IJNSA_ILi8EEESI_EEENS5_IJSI_SC_EEEEEEEvNS4_8identityENS4_23SM90_TMA_LOAD_MULTICASTES1C_vS1D_EENS_8epilogue10collective6detail29Sm90TmaWarpSpecializedAdapterINS1H_15DefaultEpilogueISK_SL_SL_NS1G_6thread17LinearCombinationISK_Li1EffLNS1L_9ScaleType4KindE0ELNS_15FloatRoundStyleE2ESK_EENS1_15EpilogueDefaultEEEEEvvEEEEvNT_6ParamsE --------------------------
	.section	.nv.shared._ZN7cutlass13device_kernelINS_4gemm6kernel13GemmUniversalIN4cute5tupleIJiiiiEEENS1_10collective13CollectiveMmaINS1_34MainloopSm90TmaGmmaWarpSpecializedILi18ENS5_IJNS4_1CILi2EEENSA_ILi1EEESC_EEENS1_35KernelTmaWarpSpecializedCooperativeEEENS5_IJNSA_ILi128EEENSA_ILi64EEENSA_ILi32EEEEEENS_6half_tENS5_IJlSC_lEEESK_SL_NS4_8TiledMMAINS4_8MMA_AtomIJNS4_4SM904GMMA25MMA_64x64x16_F32F16F16_SSILNSP_5MajorE0ELSR_0ELNSP_7ScaleInE1ELSS_1EEEEEENS4_6LayoutISD_NS5_IJSC_NSA_ILi0EEESW_EEEEENS5_IJNS4_10UnderscoreESZ_SZ_EEEEENS4_13SM90_TMA_LOADENS4_14ComposedLayoutINS4_7SwizzleILi2ELi4ELi3EEENS4_18smem_ptr_flag_bitsILi16EEENSV_INS5_IJNSA_ILi8EEESI_EEENS5_IJSI_SC_EEEEEEEvNS4_8identityENS4_23SM90_TMA_LOAD_MULTICASTES1C_vS1D_EENS_8epilogue10collective6detail29Sm90TmaWarpSpecializedAdapterINS1H_15DefaultEpilogueISK_SL_SL_NS1G_6thread17LinearCombinationISK_Li1EffLNS1L_9ScaleType4KindE0ELNS_15FloatRoundStyleE2ESK_EENS1_15EpilogueDefaultEEEEEvvEEEEvNT_6ParamsE,"aw",@nobits
	.sectionflags	@""
	.align	16
	.zero		1024


//--------------------- .nv.shared.reserved.0     --------------------------
	.section	.nv.shared.reserved.0,"aw",@nobits
	.weak		__nv_reservedSMEM_offset_0_alias
	.size		__nv_reservedSMEM_offset_0_alias, 0, 0
	.other		__nv_reservedSMEM_offset_0_alias,@"STO_CUDA_RESERVED_SHARED STV_DEFAULT"
__nv_reservedSMEM_offset_0_alias:
	.zero		0


//--------------------- .nv.global                --------------------------
	.section	.nv.global,"aw",@nobits
.nv.global:
	.type		_ZN40_INTERNAL_d66c6785_4_k_cu_1510cce3_264364cute1_E,@object
	.size		_ZN40_INTERNAL_d66c6785_4_k_cu_1510cce3_264364cute1_E,(_ZN40_INTERNAL_d66c6785_4_k_cu_1510cce3_264364cuda3std3__45__cpo6cbeginE - _ZN40_INTERNAL_d66c6785_4_k_cu_1510cce3_264364cute1_E)
_ZN40_INTERNAL_d66c6785_4_k_cu_1510cce3_264364cute1_E:
	.zero		1
	.type		_ZN40_INTERNAL_d66c6785_4_k_cu_1510cce3_264364cuda3std3__45__cpo6cbeginE,@object
	.size		_ZN40_INTERNAL_d66c6785_4_k_cu_1510cce3_264364cuda3std3__45__cpo6cbeginE,(_ZN40_INTERNAL_d66c6785_4_k_cu_1510cce3_264364cuda3std3__48in_placeE - _ZN40_INTERNAL_d66c6785_4_k_cu_1510cce3_264364cuda3std3__45__cpo6cbeginE)
_ZN40_INTERNAL_d66c6785_4_k_cu_1510cce3_264364cuda3std3__45__cpo6cbeginE:
	.zero		1
	.type		_ZN40_INTERNAL_d66c6785_4_k_cu_1510cce3_264364cuda3std3__48in_placeE,@object
	.size		_ZN40_INTERNAL_d66c6785_4_k_cu_1510cce3_264364cuda3std3__48in_placeE,(_ZN40_INTERNAL_d66c6785_4_k_cu_1510cce3_264364cuda3std6ranges3__45__cpo9iter_moveE - _ZN40_INTERNAL_d66c6785_4_k_cu_1510cce3_264364cuda3std3__48in_placeE)
_ZN40_INTERNAL_d66c6785_4_k_cu_1510cce3_264364cuda3std3__48in_placeE:
	.zero		1
	.type		_ZN40_INTERNAL_d66c6785_4_k_cu_1510cce3_264364cuda3std6ranges3__45__cpo9iter_moveE,@object
	.size		_ZN40_INTERNAL_d66c6785_4_k_cu_1510cce3_264364cuda3std6ranges3__45__cpo9iter_moveE,(_ZN40_INTERNAL_d66c6785_4_k_cu_1510cce3_264364cuda3std3__45__cpo5beginE - _ZN40_INTERNAL_d66c6785_4_k_cu_1510cce3_264364cuda3std6ranges3__45__cpo9iter_moveE)
_ZN40_INTERNAL_d66c6785_4_k_cu_1510cce3_264364cuda3std6ranges3__45__cpo9iter_moveE:
	.zero		1
	.type		_ZN40_INTERNAL_d66c6785_4_k_cu_1510cce3_264364cuda3std3__45__cpo5beginE,@object
	.size		_ZN40_INTERNAL_d66c6785_4_k_cu_1510cce3_264364cuda3std3__45__cpo5beginE,(_ZN40_INTERNAL_d66c6785_4_k_cu_1510cce3_264364cuda3std3__442_GLOBAL__N__d66c6785_4_k_cu_1510cce3_264366ignoreE - _ZN40_INTERNAL_d66c6785_4_k_cu_1510cce3_264364cuda3std3__45__cpo5beginE)
_ZN40_INTERNAL_d66c6785_4_k_cu_1510cce3_264364cuda3std3__45__cpo5beginE:
	.zero		1
	.type		_ZN40_INTERNAL_d66c6785_4_k_cu_1510cce3_264364cuda3std3__442_GLOBAL__N__d66c6785_4_k_cu_1510cce3_264366ignoreE,@object
	.size		_ZN40_INTERNAL_d66c6785_4_k_cu_1510cce3_264364cuda3std3__442_GLOBAL__N__d66c6785_4_k_cu_1510cce3_264366ignoreE,(_ZN40_INTERNAL_d66c6785_4_k_cu_1510cce3_264364cute7productE - _ZN40_INTERNAL_d66c6785_4_k_cu_1510cce3_264364cuda3std3__442_GLOBAL__N__d66c6785_4_k_cu_1510cce3_264366ignoreE)
_ZN40_INTERNAL_d66c6785_4_k_cu_1510cce3_264364cuda3std3__442_GLOBAL__N__d66c6785_4_k_cu_1510cce3_264366ignoreE:
	.zero		1
	.type		_ZN40_INTERNAL_d66c6785_4_k_cu_1510cce3_264364cute7productE,@object
	.size		_ZN40_INTERNAL_d66c6785_4_k_cu_1510cce3_264364cute7productE,(_ZN40_INTERNAL_d66c6785_4_k_cu_1510cce3_264364cuda3std3__45__cpo3endE - _ZN40_INTERNAL_d66c6785_4_k_cu_1510cce3_264364cute7productE)
_ZN40_INTERNAL_d66c6785_4_k_cu_1510cce3_264364cute7productE:
	.zero		1
	.type		_ZN40_INTERNAL_d66c6785_4_k_cu_1510cce3_264364cuda3std3__45__cpo3endE,@object
	.size		_ZN40_INTERNAL_d66c6785_4_k_cu_1510cce3_264364cuda3std3__45__cpo3endE,(_ZN40_INTERNAL_d66c6785_4_k_cu_1510cce3_264364cuda3std3__419piecewise_constructE - _ZN40_INTERNAL_d66c6785_4_k_cu_1510cce3_264364cuda3std3__45__cpo3endE)
_ZN40_INTERNAL_d66c6785_4_k_cu_1510cce3_264364cuda3std3__45__cpo3endE:
	.zero		1
	.type		_ZN40_INTERNAL_d66c6785_4_k_cu_1510cce3_264364cuda3std3__419piecewise_constructE,@object
	.size		_ZN40_INTERNAL_d66c6785_4_k_cu_1510cce3_264364cuda3std3__419piecewise_constructE,(_ZN40_INTERNAL_d66c6785_4_k_cu_1510cce3_264364cuda3std3__45__cpo4cendE - _ZN40_INTERNAL_d66c6785_4_k_cu_1510cce3_264364cuda3std3__419piecewise_constructE)
_ZN40_INTERNAL_d66c6785_4_k_cu_1510cce3_264364cuda3std3__419piecewise_constructE:
	.zero		1
	.type		_ZN40_INTERNAL_d66c6785_4_k_cu_1510cce3_264364cuda3std3__45__cpo4cendE,@object
	.size		_ZN40_INTERNAL_d66c6785_4_k_cu_1510cce3_264364cuda3std3__45__cpo4cendE,(_ZN40_INTERNAL_d66c6785_4_k_cu_1510cce3_264364cuda3std6ranges3__45__cpo4swapE - _ZN40_INTERNAL_d66c6785_4_k_cu_1510cce3_264364cuda3std3__45__cpo4cendE)
_ZN40_INTERNAL_d66c6785_4_k_cu_1510cce3_264364cuda3std3__45__cpo4cendE:
	.zero		1
	.type		_ZN40_INTERNAL_d66c6785_4_k_cu_1510cce3_264364cuda3std6ranges3__45__cpo4swapE,@object
	.size		_ZN40_INTERNAL_d66c6785_4_k_cu_1510cce3_264364cuda3std6ranges3__45__cpo4swapE,(.L_8 - _ZN40_INTERNAL_d66c6785_4_k_cu_1510cce3_264364cuda3std6ranges3__45__cpo4swapE)
_ZN40_INTERNAL_d66c6785_4_k_cu_1510cce3_264364cuda3std6ranges3__45__cpo4swapE:
	.zero		1
.L_8:


//--------------------- .nv.constant0._ZN7cutlass13device_kernelINS_4gemm6kernel13GemmUniversalIN4cute5tupleIJiiiiEEENS1_10collective13CollectiveMmaINS1_34MainloopSm90TmaGmmaWarpSpecializedILi18ENS5_IJNS4_1CILi2EEENSA_ILi1EEESC_EEENS1_35KernelTmaWarpSpecializedCooperativeEEENS5_IJNSA_ILi128EEENSA_ILi64EEENSA_ILi32EEEEEENS_6half_tENS5_IJlSC_lEEESK_SL_NS4_8TiledMMAINS4_8MMA_AtomIJNS4_4SM904GMMA25MMA_64x64x16_F32F16F16_SSILNSP_5MajorE0ELSR_0ELNSP_7ScaleInE1ELSS_1EEEEEENS4_6LayoutISD_NS5_IJSC_NSA_ILi0EEESW_EEEEENS5_IJNS4_10UnderscoreESZ_SZ_EEEEENS4_13SM90_TMA_LOADENS4_14ComposedLayoutINS4_7SwizzleILi2ELi4ELi3EEENS4_18smem_ptr_flag_bitsILi16EEENSV_INS5_IJNSA_ILi8EEESI_EEENS5_IJSI_SC_EEEEEEEvNS4_8identityENS4_23SM90_TMA_LOAD_MULTICASTES1C_vS1D_EENS_8epilogue10collective6detail29Sm90TmaWarpSpecializedAdapterINS1H_15DefaultEpilogueISK_SL_SL_NS1G_6thread17LinearCombinationISK_Li1EffLNS1L_9ScaleType4KindE0ELNS_15FloatRoundStyleE2ESK_EENS1_15EpilogueDefaultEEEEEvvEEEEvNT_6ParamsE --------------------------
	.section	.nv.constant0._ZN7cutlass13device_kernelINS_4gemm6kernel13GemmUniversalIN4cute5tupleIJiiiiEEENS1_10collective13CollectiveMmaINS1_34MainloopSm90TmaGmmaWarpSpecializedILi18ENS5_IJNS4_1CILi2EEENSA_ILi1EEESC_EEENS1_35KernelTmaWarpSpecializedCooperativeEEENS5_IJNSA_ILi128EEENSA_ILi64EEENSA_ILi32EEEEEENS_6half_tENS5_IJlSC_lEEESK_SL_NS4_8TiledMMAINS4_8MMA_AtomIJNS4_4SM904GMMA25MMA_64x64x16_F32F16F16_SSILNSP_5MajorE0ELSR_0ELNSP_7ScaleInE1ELSS_1EEEEEENS4_6LayoutISD_NS5_IJSC_NSA_ILi0EEESW_EEEEENS5_IJNS4_10UnderscoreESZ_SZ_EEEEENS4_13SM90_TMA_LOADENS4_14ComposedLayoutINS4_7SwizzleILi2ELi4ELi3EEENS4_18smem_ptr_flag_bitsILi16EEENSV_INS5_IJNSA_ILi8EEESI_EEENS5_IJSI_SC_EEEEEEEvNS4_8identityENS4_23SM90_TMA_LOAD_MULTICASTES1C_vS1D_EENS_8epilogue10collective6detail29Sm90TmaWarpSpecializedAdapterINS1H_15DefaultEpilogueISK_SL_SL_NS1G_6thread17LinearCombinationISK_Li1EffLNS1L_9ScaleType4KindE0ELNS_15FloatRoundStyleE2ESK_EENS1_15EpilogueDefaultEEEEEvvEEEEvNT_6ParamsE,"a",@progbits
	.sectionflags	@""
	.align	4
.nv.constant0._ZN7cutlass13device_kernelINS_4gemm6kernel13GemmUniversalIN4cute5tupleIJiiiiEEENS1_10collective13CollectiveMmaINS1_34MainloopSm90TmaGmmaWarpSpecializedILi18ENS5_IJNS4_1CILi2EEENSA_ILi1EEESC_EEENS1_35KernelTmaWarpSpecializedCooperativeEEENS5_IJNSA_ILi128EEENSA_ILi64EEENSA_ILi32EEEEEENS_6half_tENS5_IJlSC_lEEESK_SL_NS4_8TiledMMAINS4_8MMA_AtomIJNS4_4SM904GMMA25MMA_64x64x16_F32F16F16_SSILNSP_5MajorE0ELSR_0ELNSP_7ScaleInE1ELSS_1EEEEEENS4_6LayoutISD_NS5_IJSC_NSA_ILi0EEESW_EEEEENS5_IJNS4_10UnderscoreESZ_SZ_EEEEENS4_13SM90_TMA_LOADENS4_14ComposedLayoutINS4_7SwizzleILi2ELi4ELi3EEENS4_18smem_ptr_flag_bitsILi16EEENSV_INS5_IJNSA_ILi8EEESI_EEENS5_IJSI_SC_EEEEEEEvNS4_8identityENS4_23SM90_TMA_LOAD_MULTICASTES1C_vS1D_EENS_8epilogue10collective6detail29Sm90TmaWarpSpecializedAdapterINS1H_15DefaultEpilogueISK_SL_SL_NS1G_6thread17LinearCombinationISK_Li1EffLNS1L_9ScaleType4KindE0ELNS_15FloatRoundStyleE2ESK_EENS1_15EpilogueDefaultEEEEEvvEEEEvNT_6ParamsE:
	.zero		1664


//--------------------- SYMBOLS --------------------------

	.type		.nv.reservedSmem.offset0,@object
	.size		.nv.reservedSmem.offset0,0x4
	.type		__assertfail,@function
